// auto-generated by cutlass_sweep.fmha — config: {"arch": "sm_90", "direction": "fwd", "dtype": "fp16", "head_dim": 160, "mask": "none", "schedule": "pingpong", "tile_kv": 64, "tile_q": 128}
#include "cutlass/cutlass.h"
#include "cute/tensor.hpp"
#include "cutlass/device_kernel.h"
#include "cutlass/kernel_hardware_info.h"
#include "88_hopper_fmha/collective/fmha_fusion.hpp"
#include "88_hopper_fmha/kernel/fmha_kernel_builder.hpp"

using namespace cute;
using Element = cutlass::half_t;
using TileShape = Shape<_128, _64, _160>;
using StrideQ = cute::tuple<int, _1, cute::tuple<int, int>>;
using StrideK = cute::tuple<int, _1, cute::tuple<int, int>>;
using StrideV = cute::tuple<int, cute::_1, cute::tuple<int, int>>;

using Kernel = typename cutlass::fmha::kernel::FmhaBuilder<
    Element, float, float,
    TileShape, StrideQ, StrideK, StrideV,
    cutlass::fmha::collective::DefaultFusion,
    cutlass::gemm::KernelTmaWarpSpecializedPingpong
  >::Kernel;

auto* _anchor = &cutlass::device_kernel<Kernel>;


// ===== COMPILED SASS (sm_90a) =====

	.target	sm_90a

	.elftype	@"ET_EXEC"


//--------------------- .note.nv.tkinfo           --------------------------
	.section	.note.nv.tkinfo,"",@"SHT_NOTE"
	.sectionflags	@"SHF_NOTE_NV_TKINFO"
	.tkinfo
        /*0018*/ 	.word	0x00000002
        /*0030*/ 	.string	""
        /*0030*/ 	.string	"ptxas"
        /*0030*/ 	.string	"Cuda compilation tools, release 13.0, V13.0.88"
        /*0030*/ 	.string	"Build cuda_13.0.r13.0/compiler.36424714_0"
        /*0030*/ 	.string	"-arch sm_90a -m 64 "



//--------------------- .note.nv.cuinfo           --------------------------
	.section	.note.nv.cuinfo,"",@"SHT_NOTE"
	.sectionflags	@"SHF_NOTE_NV_CUINFO"
        /*0018*/ 	.short	0x0002
        /*001a*/ 	.short	0x005a
        /*001c*/ 	.short	0x0082
	.zero		2


//--------------------- .nv.info                  --------------------------
	.section	.nv.info,"",@"SHT_CUDA_INFO"
	.align	4


	//----- nvinfo : EIATTR_REGCOUNT
	.align		4
        /*0000*/ 	.byte	0x04, 0x2f
        /*0002*/ 	.short	(.L_16 - .L_15)
	.align		4
.L_15:
        /*0004*/ 	.word	index@(_ZN7cutlass13device_kernelINS_4fmha6kernel28FmhaKernelTmaWarpSpecializedINS1_10collective30FmhaMainloopTmaWarpSpecializedINS_6half_tEffN4cute5tupleIJNS7_1CILi128EEENS9_ILi64EEENS9_ILi160EEEEEENS8_IJiNS9_ILi1EEENS8_IJiiEEEEEESG_SG_NS4_13DefaultFusionEJNS2_6OptionILNS2_3TagE0ENS9_ILb1EEEEENSI_ILSJ_2ESK_EEEEENS4_15FmhaFwdEpilogueIS6_fNS8_IJSB_SC_SB_EEEEENS2_23PersistentTileSchedulerEJSL_SM_EEEEEvNT_6ParamsE)
        /*0008*/ 	.word	0x000000a8


	//----- nvinfo : EIATTR_FRAME_SIZE
	.align		4
.L_16:
        /*000c*/ 	.byte	0x04, 0x11
        /*000e*/ 	.short	(.L_18 - .L_17)
	.align		4
.L_17:
        /*0010*/ 	.word	index@($__internal_0_$__cuda_sm20_rcp_rn_f32_slowpath)
        /*0014*/ 	.word	0x00000000


	//----- nvinfo : EIATTR_FRAME_SIZE
	.align		4
.L_18:
        /*0018*/ 	.byte	0x04, 0x11
        /*001a*/ 	.short	(.L_20 - .L_19)
	.align		4
.L_19:
        /*001c*/ 	.word	index@(_ZN7cutlass13device_kernelINS_4fmha6kernel28FmhaKernelTmaWarpSpecializedINS1_10collective30FmhaMainloopTmaWarpSpecializedINS_6half_tEffN4cute5tupleIJNS7_1CILi128EEENS9_ILi64EEENS9_ILi160EEEEEENS8_IJiNS9_ILi1EEENS8_IJiiEEEEEESG_SG_NS4_13DefaultFusionEJNS2_6OptionILNS2_3TagE0ENS9_ILb1EEEEENSI_ILSJ_2ESK_EEEEENS4_15FmhaFwdEpilogueIS6_fNS8_IJSB_SC_SB_EEEEENS2_23PersistentTileSchedulerEJSL_SM_EEEEEvNT_6ParamsE)
        /*0020*/ 	.word	0x00000000


	//----- nvinfo : EIATTR_MIN_STACK_SIZE
	.align		4
.L_20:
        /*0024*/ 	.byte	0x04, 0x12
        /*0026*/ 	.short	(.L_22 - .L_21)
	.align		4
.L_21:
        /*0028*/ 	.word	index@(_ZN7cutlass13device_kernelINS_4fmha6kernel28FmhaKernelTmaWarpSpecializedINS1_10collective30FmhaMainloopTmaWarpSpecializedINS_6half_tEffN4cute5tupleIJNS7_1CILi128EEENS9_ILi64EEENS9_ILi160EEEEEENS8_IJiNS9_ILi1EEENS8_IJiiEEEEEESG_SG_NS4_13DefaultFusionEJNS2_6OptionILNS2_3TagE0ENS9_ILb1EEEEENSI_ILSJ_2ESK_EEEEENS4_15FmhaFwdEpilogueIS6_fNS8_IJSB_SC_SB_EEEEENS2_23PersistentTileSchedulerEJSL_SM_EEEEEvNT_6ParamsE)
        /*002c*/ 	.word	0x00000000
.L_22:


//--------------------- .nv.compat                --------------------------
	.section	.nv.compat,"",@"SHT_CUDA_COMPAT_INFO"
	.align	4
        /*0000*/ 	.byte	0x02, 0x09, 0x01, 0x00, 0x02, 0x02, 0x04, 0x00, 0x02, 0x05, 0x05, 0x00, 0x03, 0x07, 0x01, 0x01
        /*0010*/ 	.byte	0x02, 0x03, 0x01, 0x00, 0x02, 0x06, 0x01, 0x00, 0x04, 0x0b, 0x08, 0x00, 0x00, 0x00, 0x00, 0x00
        /*0020*/ 	.byte	0x00, 0x00, 0x00, 0x00


//--------------------- .nv.info._ZN7cutlass13device_kernelINS_4fmha6kernel28FmhaKernelTmaWarpSpecializedINS1_10collective30FmhaMainloopTmaWarpSpecializedINS_6half_tEffN4cute5tupleIJNS7_1CILi128EEENS9_ILi64EEENS9_ILi160EEEEEENS8_IJiNS9_ILi1EEENS8_IJiiEEEEEESG_SG_NS4_13DefaultFusionEJNS2_6OptionILNS2_3TagE0ENS9_ILb1EEEEENSI_ILSJ_2ESK_EEEEENS4_15FmhaFwdEpilogueIS6_fNS8_IJSB_SC_SB_EEEEENS2_23PersistentTileSchedulerEJSL_SM_EEEEEvNT_6ParamsE --------------------------
	.section	.nv.info._ZN7cutlass13device_kernelINS_4fmha6kernel28FmhaKernelTmaWarpSpecializedINS1_10collective30FmhaMainloopTmaWarpSpecializedINS_6half_tEffN4cute5tupleIJNS7_1CILi128EEENS9_ILi64EEENS9_ILi160EEEEEENS8_IJiNS9_ILi1EEENS8_IJiiEEEEEESG_SG_NS4_13DefaultFusionEJNS2_6OptionILNS2_3TagE0ENS9_ILb1EEEEENSI_ILSJ_2ESK_EEEEENS4_15FmhaFwdEpilogueIS6_fNS8_IJSB_SC_SB_EEEEENS2_23PersistentTileSchedulerEJSL_SM_EEEEEvNT_6ParamsE,"",@"SHT_CUDA_INFO"
	.sectionflags	@""
	.align	4


	//----- nvinfo : EIATTR_CUDA_API_VERSION
	.align		4
        /*0000*/ 	.byte	0x04, 0x37
        /*0002*/ 	.short	(.L_24 - .L_23)
.L_23:
        /*0004*/ 	.word	0x00000082


	//----- nvinfo : EIATTR_KPARAM_INFO
	.align		4
.L_24:
        /*0008*/ 	.byte	0x04, 0x17
        /*000a*/ 	.short	(.L_26 - .L_25)
.L_25:
        /*000c*/ 	.word	0x00000000
        /*0010*/ 	.short	0x0000
        /*0012*/ 	.short	0x0070
        /*0014*/ 	.byte	0x00, 0xf0, 0x01, 0x20


	//----- nvinfo : EIATTR_SPARSE_MMA_MASK
	.align		4
.L_26:
        /*0018*/ 	.byte	0x03, 0x50
        /*001a*/ 	.short	0x0000


	//----- nvinfo : EIATTR_MAXREG_COUNT
	.align		4
        /*001c*/ 	.byte	0x03, 0x1b
        /*001e*/ 	.short	0x00a8


	//----- nvinfo : EIATTR_NUM_BARRIERS
	.align		4
        /*0020*/ 	.byte	0x02, 0x4c
        /*0022*/ 	.byte	0x02
	.zero		1


	//----- nvinfo : EIATTR_EXTERNS
	.align		4
        /*0024*/ 	.byte	0x04, 0x0f
        /*0026*/ 	.short	(.L_28 - .L_27)


	//   ....[0]....
	.align		4
.L_27:
        /*0028*/ 	.word	index@(__assertfail)


	//----- nvinfo : EIATTR_MERCURY_ISA_VERSION
	.align		4
.L_28:
        /*002c*/ 	.byte	0x03, 0x5f
        /*002e*/ 	.short	0x0101


	//----- nvinfo : EIATTR_INT_WARP_WIDE_INSTR_OFFSETS
	.align		4
        /*0030*/ 	.byte	0x04, 0x31
        /*0032*/ 	.short	(.L_30 - .L_29)


	//   ....[0]....
.L_29:
        /*0034*/ 	.word	0x00000760


	//   ....[1]....
        /*0038*/ 	.word	0x00000770


	//   ....[2]....
        /*003c*/ 	.word	0x00000780


	//   ....[3]....
        /*0040*/ 	.word	0x00000790


	//   ....[4]....
        /*0044*/ 	.word	0x00000800


	//   ....[5]....
        /*0048*/ 	.word	0x000009e0


	//   ....[6]....
        /*004c*/ 	.word	0x00000a90


	//----- nvinfo : EIATTR_COOP_GROUP_MASK_REGIDS
	.align		4
.L_30:
        /*0050*/ 	.byte	0x04, 0x29
        /*0052*/ 	.short	(.L_32 - .L_31)


	//   ....[0]....
.L_31:
        /*0054*/ 	.word	0xffffffff


	//   ....[1]....
        /*0058*/ 	.word	0xffffffff


	//   ....[2]....
        /*005c*/ 	.word	0xffffffff


	//   ....[3]....
        /*0060*/ 	.word	0xffffffff


	//   ....[4]....
        /*0064*/ 	.word	0xffffffff


	//   ....[5]....
        /*0068*/ 	.word	0xffffffff


	//   ....[6]....
        /*006c*/ 	.word	0xffffffff


	//   ....[7]....
        /*0070*/ 	.word	0xffffffff


	//   ....[8]....
        /*0074*/ 	.word	0xffffffff


	//   ....[9]....
        /*0078*/ 	.word	0xffffffff


	//   ....[10]....
        /*007c*/ 	.word	0xffffffff


	//   ....[11]....
        /*0080*/ 	.word	0xffffffff


	//   ....[12]....
        /*0084*/ 	.word	0xffffffff


	//   ....[13]....
        /*0088*/ 	.word	0xffffffff


	//   ....[14]....
        /*008c*/ 	.word	0xffffffff


	//   ....[15]....
        /*0090*/ 	.word	0xffffffff


	//   ....[16]....
        /*0094*/ 	.word	0xffffffff


	//   ....[17]....
        /*0098*/ 	.word	0xffffffff


	//----- nvinfo : EIATTR_COOP_GROUP_INSTR_OFFSETS
	.align		4
.L_32:
        /*009c*/ 	.byte	0x04, 0x28
        /*009e*/ 	.short	(.L_34 - .L_33)


	//   ....[0]....
.L_33:
        /*00a0*/ 	.word	0x00000070


	//   ....[1]....
        /*00a4*/ 	.word	0x000000a0


	//   ....[2]....
        /*00a8*/ 	.word	0x000001d0


	//   ....[3]....
        /*00ac*/ 	.word	0x000003e0


	//   ....[4]....
        /*00b0*/ 	.word	0x000005a0


	//   ....[5]....
        /*00b4*/ 	.word	0x00000700


	//   ....[6]....
        /*00b8*/ 	.word	0x000019c0


	//   ....[7]....
        /*00bc*/ 	.word	0x000019f0


	//   ....[8]....
        /*00c0*/ 	.word	0x00001c10


	//   ....[9]....
        /*00c4*/ 	.word	0x00001d70


	//   ....[10]....
        /*00c8*/ 	.word	0x00003710


	//   ....[11]....
        /*00cc*/ 	.word	0x00003740


	//   ....[12]....
        /*00d0*/ 	.word	0x00003a40


	//   ....[13]....
        /*00d4*/ 	.word	0x00003b60


	//   ....[14]....
        /*00d8*/ 	.word	0x000056a0


	//   ....[15]....
        /*00dc*/ 	.word	0x000056d0


	//   ....[16]....
        /*00e0*/ 	.word	0x00005720


	//   ....[17]....
        /*00e4*/ 	.word	0x00005740


	//----- nvinfo : EIATTR_REG_RECONFIG
	.align		4
.L_34:
        /*00e8*/ 	.byte	0x01, 0x54
	.zero		2


	//----- nvinfo : EIATTR_SYSCALL_OFFSETS
	.align		4
        /*00ec*/ 	.byte	0x04, 0x46
        /*00ee*/ 	.short	(.L_36 - .L_35)


	//   ....[0]....
.L_35:
        /*00f0*/ 	.word	0x00006490


	//   ....[1]....
        /*00f4*/ 	.word	0x000065d0


	//----- nvinfo : EIATTR_MBARRIER_INSTR_OFFSETS
	.align		4
.L_36:
        /*00f8*/ 	.byte	0x04, 0x39
        /*00fa*/ 	.short	(.L_38 - .L_37)


	//   ....[0]....
.L_37:
        /*00fc*/ 	.word	0x00000390
        /*0100*/ 	.word	0x000000ff
        /*0104*/ 	.word	0x00027450
        /*0108*/ 	.short	0x0100
        /*010a*/ 	.byte	0x08
	.zero		1


	//   ....[1]....
        /*010c*/ 	.word	0x000003a0
        /*0110*/ 	.word	0x000000ff
        /*0114*/ 	.word	0x00027460
        /*0118*/ 	.short	0x0100
        /*011a*/ 	.byte	0x08
	.zero		1


	//   ....[2]....
        /*011c*/ 	.word	0x000003b0
        /*0120*/ 	.word	0x000000ff
        /*0124*/ 	.word	0x00027458
        /*0128*/ 	.short	0x0100
        /*012a*/ 	.byte	0x08
	.zero		1


	//   ....[3]....
        /*012c*/ 	.word	0x000003c0
        /*0130*/ 	.word	0x000000ff
        /*0134*/ 	.word	0x00027468
        /*0138*/ 	.short	0x0100
        /*013a*/ 	.byte	0x08
	.zero		1


	//   ....[4]....
        /*013c*/ 	.word	0x000004f0
        /*0140*/ 	.word	0x000000ff
        /*0144*/ 	.word	0x00027400
        /*0148*/ 	.short	0x0100
        /*014a*/ 	.byte	0x08
	.zero		1


	//   ....[5]....
        /*014c*/ 	.word	0x00000500
        /*0150*/ 	.word	0x000000ff
        /*0154*/ 	.word	0x00027428
        /*0158*/ 	.short	0x0100
        /*015a*/ 	.byte	0x08
	.zero		1


	//   ....[6]....
        /*015c*/ 	.word	0x00000510
        /*0160*/ 	.word	0x000000ff
        /*0164*/ 	.word	0x00027408
        /*0168*/ 	.short	0x0100
        /*016a*/ 	.byte	0x08
	.zero		1


	//   ....[7]....
        /*016c*/ 	.word	0x00000520
        /*0170*/ 	.word	0x000000ff
        /*0174*/ 	.word	0x00027430
        /*0178*/ 	.short	0x0100
        /*017a*/ 	.byte	0x08
	.zero		1


	//   ....[8]....
        /*017c*/ 	.word	0x00000530
        /*0180*/ 	.word	0x000000ff
        /*0184*/ 	.word	0x00027410
        /*0188*/ 	.short	0x0100
        /*018a*/ 	.byte	0x08
	.zero		1


	//   ....[9]....
        /*018c*/ 	.word	0x00000540
        /*0190*/ 	.word	0x000000ff
        /*0194*/ 	.word	0x00027438
        /*0198*/ 	.short	0x0100
        /*019a*/ 	.byte	0x08
	.zero		1


	//   ....[10]....
        /*019c*/ 	.word	0x00000550
        /*01a0*/ 	.word	0x000000ff
        /*01a4*/ 	.word	0x00027418
        /*01a8*/ 	.short	0x0100
        /*01aa*/ 	.byte	0x08
	.zero		1


	//   ....[11]....
        /*01ac*/ 	.word	0x00000560
        /*01b0*/ 	.word	0x000000ff
        /*01b4*/ 	.word	0x00027440
        /*01b8*/ 	.short	0x0100
        /*01ba*/ 	.byte	0x08
	.zero		1


	//   ....[12]....
        /*01bc*/ 	.word	0x00000570
        /*01c0*/ 	.word	0x000000ff
        /*01c4*/ 	.word	0x00027420
        /*01c8*/ 	.short	0x0100
        /*01ca*/ 	.byte	0x08
	.zero		1


	//   ....[13]....
        /*01cc*/ 	.word	0x00000580
        /*01d0*/ 	.word	0x000000ff
        /*01d4*/ 	.word	0x00027448
        /*01d8*/ 	.short	0x0100
        /*01da*/ 	.byte	0x08
	.zero		1


	//   ....[14]....
        /*01dc*/ 	.word	0x000006b0
        /*01e0*/ 	.word	0x000000ff
        /*01e4*/ 	.word	0x00027470
        /*01e8*/ 	.short	0x0100
        /*01ea*/ 	.byte	0x08
	.zero		1


	//   ....[15]....
        /*01ec*/ 	.word	0x000006c0
        /*01f0*/ 	.word	0x000000ff
        /*01f4*/ 	.word	0x00027480
        /*01f8*/ 	.short	0x0100
        /*01fa*/ 	.byte	0x08
	.zero		1


	//   ....[16]....
        /*01fc*/ 	.word	0x000006d0
        /*0200*/ 	.word	0x000000ff
        /*0204*/ 	.word	0x00027478
        /*0208*/ 	.short	0x0100
        /*020a*/ 	.byte	0x08
	.zero		1


	//   ....[17]....
        /*020c*/ 	.word	0x000006e0
        /*0210*/ 	.word	0x000000ff
        /*0214*/ 	.word	0x00027488
        /*0218*/ 	.short	0x0100
        /*021a*/ 	.byte	0x08
	.zero		1


	//   ....[18]....
        /*021c*/ 	.word	0x00000820
        /*0220*/ 	.word	0x000000ff
        /*0224*/ 	.word	0x00027490
        /*0228*/ 	.short	0x0100
        /*022a*/ 	.byte	0x06
	.zero		1


	//   ....[19]....
        /*022c*/ 	.word	0x00000830
        /*0230*/ 	.word	0x000000ff
        /*0234*/ 	.word	0x00027498
        /*0238*/ 	.short	0x0100
        /*023a*/ 	.byte	0x06
	.zero		1


	//   ....[20]....
        /*023c*/ 	.word	0x00000840
        /*0240*/ 	.word	0x000000ff
        /*0244*/ 	.word	0x000274a0
        /*0248*/ 	.short	0x0100
        /*024a*/ 	.byte	0x06
	.zero		1


	//   ....[21]....
        /*024c*/ 	.word	0x00000850
        /*0250*/ 	.word	0x000000ff
        /*0254*/ 	.word	0x000274a8
        /*0258*/ 	.short	0x0100
        /*025a*/ 	.byte	0x06
	.zero		1


	//   ....[22]....
        /*025c*/ 	.word	0x00000950
        /*0260*/ 	.word	0x000000ff
        /*0264*/ 	.word	0x000274c0
        /*0268*/ 	.short	0x0100
        /*026a*/ 	.byte	0x08
	.zero		1


	//   ....[23]....
        /*026c*/ 	.word	0x00000960
        /*0270*/ 	.word	0x000000ff
        /*0274*/ 	.word	0x000274e0
        /*0278*/ 	.short	0x0100
        /*027a*/ 	.byte	0x08
	.zero		1


	//   ....[24]....
        /*027c*/ 	.word	0x00000970
        /*0280*/ 	.word	0x000000ff
        /*0284*/ 	.word	0x000274c8
        /*0288*/ 	.short	0x0100
        /*028a*/ 	.byte	0x08
	.zero		1


	//   ....[25]....
        /*028c*/ 	.word	0x00000980
        /*0290*/ 	.word	0x000000ff
        /*0294*/ 	.word	0x000274e8
        /*0298*/ 	.short	0x0100
        /*029a*/ 	.byte	0x08
	.zero		1


	//   ....[26]....
        /*029c*/ 	.word	0x00000990
        /*02a0*/ 	.word	0x000000ff
        /*02a4*/ 	.word	0x000274d0
        /*02a8*/ 	.short	0x0100
        /*02aa*/ 	.byte	0x08
	.zero		1


	//   ....[27]....
        /*02ac*/ 	.word	0x000009a0
        /*02b0*/ 	.word	0x000000ff
        /*02b4*/ 	.word	0x000274f0
        /*02b8*/ 	.short	0x0100
        /*02ba*/ 	.byte	0x08
	.zero		1


	//   ....[28]....
        /*02bc*/ 	.word	0x000009b0
        /*02c0*/ 	.word	0x000000ff
        /*02c4*/ 	.word	0x000274d8
        /*02c8*/ 	.short	0x0100
        /*02ca*/ 	.byte	0x08
	.zero		1


	//   ....[29]....
        /*02cc*/ 	.word	0x000009c0
        /*02d0*/ 	.word	0x000000ff
        /*02d4*/ 	.word	0x000274f8
        /*02d8*/ 	.short	0x0100
        /*02da*/ 	.byte	0x08
	.zero		1


	//   ....[30]....
        /*02dc*/ 	.word	0x00000ac0
        /*02e0*/ 	.word	0x000000ff
        /*02e4*/ 	.word	0x000274b0
        /*02e8*/ 	.short	0x0100
        /*02ea*/ 	.byte	0x06
	.zero		1


	//   ....[31]....
        /*02ec*/ 	.word	0x00001320
        /*02f0*/ 	.word	0x000000ff
        /*02f4*/ 	.word	0x00027450
        /*02f8*/ 	.short	0x010a
        /*02fa*/ 	.byte	0x05
	.zero		1


	//   ....[32]....
        /*02fc*/ 	.word	0x000013e0
        /*0300*/ 	.word	0x000000ff
        /*0304*/ 	.word	0x00027400
        /*0308*/ 	.short	0x010a
        /*030a*/ 	.byte	0x05
	.zero		1


	//   ....[33]....
        /*030c*/ 	.word	0x00001400
        /*0310*/ 	.word	0x000000ff
        /*0314*/ 	.word	0xfffffff8
        /*0318*/ 	.short	0x010a
        /*031a*/ 	.byte	0x3b
	.zero		1


	//   ....[34]....
        /*031c*/ 	.word	0x00002620
        /*0320*/ 	.word	0x0000001e
        /*0324*/ 	.word	0x00000000
        /*0328*/ 	.short	0x0101
        /*032a*/ 	.byte	0x04
	.zero		1


	//   ....[35]....
        /*032c*/ 	.word	0x00002900
        /*0330*/ 	.word	0x000000ff
        /*0334*/ 	.word	0x00027400
        /*0338*/ 	.short	0x010a
        /*033a*/ 	.byte	0x06
	.zero		1


	//   ....[36]....
        /*033c*/ 	.word	0x000030e0
        /*0340*/ 	.word	0x000000ff
        /*0344*/ 	.word	0x00000000
        /*0348*/ 	.short	0x0101
        /*034a*/ 	.byte	0x05
	.zero		1


	//   ....[37]....
        /*034c*/ 	.word	0x00003240
        /*0350*/ 	.word	0x000000ff
        /*0354*/ 	.word	0x00027400
        /*0358*/ 	.short	0x010a
        /*035a*/ 	.byte	0x06
	.zero		1


	//   ....[38]....
        /*035c*/ 	.word	0x00004610
        /*0360*/ 	.word	0x000000ff
        /*0364*/ 	.word	0x00027400
        /*0368*/ 	.short	0x010a
        /*036a*/ 	.byte	0x0a
	.zero		1


	//   ....[39]....
        /*036c*/ 	.word	0x00004bf0
        /*0370*/ 	.word	0x000000ff
        /*0374*/ 	.word	0x00027400
        /*0378*/ 	.short	0x010a
        /*037a*/ 	.byte	0x0a
	.zero		1


	//   ....[40]....
        /*037c*/ 	.word	0x000053a0
        /*0380*/ 	.word	0x000000ff
        /*0384*/ 	.word	0x00000000
        /*0388*/ 	.short	0x0101
        /*038a*/ 	.byte	0x0a
	.zero		1


	//   ....[41]....
        /*038c*/ 	.word	0x00005450
        /*0390*/ 	.word	0x000000ff
        /*0394*/ 	.word	0x00000000
        /*0398*/ 	.short	0x0101
        /*039a*/ 	.byte	0x04
	.zero		1


	//   ....[42]....
        /*039c*/ 	.word	0x000055f0
        /*03a0*/ 	.word	0x000000ff
        /*03a4*/ 	.word	0x00000000
        /*03a8*/ 	.short	0x0101
        /*03aa*/ 	.byte	0x05
	.zero		1


	//   ....[43]....
        /*03ac*/ 	.word	0x00005670
        /*03b0*/ 	.word	0x000000ff
        /*03b4*/ 	.word	0x00000000
        /*03b8*/ 	.short	0x0101
        /*03ba*/ 	.byte	0x04
	.zero		1


	//   ....[44]....
        /*03bc*/ 	.word	0x00005d70
        /*03c0*/ 	.word	0x000000ff
        /*03c4*/ 	.word	0x00000008
        /*03c8*/ 	.short	0x010a
        /*03ca*/ 	.byte	0x3b
	.zero		1


	//   ....[45]....
        /*03cc*/ 	.word	0x00007690
        /*03d0*/ 	.word	0x00000000
        /*03d4*/ 	.word	0x00027490
        /*03d8*/ 	.short	0x0101
        /*03da*/ 	.byte	0x2e
	.zero		1


	//   ....[46]....
        /*03dc*/ 	.word	0x00007a50
        /*03e0*/ 	.word	0x00000007
        /*03e4*/ 	.word	0x00027460
        /*03e8*/ 	.short	0x010a
        /*03ea*/ 	.byte	0x3f
	.zero		1


	//   ....[47]....
        /*03ec*/ 	.word	0x00007e20
        /*03f0*/ 	.word	0x00000007
        /*03f4*/ 	.word	0x000274b0
        /*03f8*/ 	.short	0x0101
        /*03fa*/ 	.byte	0x3f
	.zero		1


	//   ....[48]....
        /*03fc*/ 	.word	0x00007e30
        /*0400*/ 	.word	0x00000007
        /*0404*/ 	.word	0x000274b0
        /*0408*/ 	.short	0x010a
        /*040a*/ 	.byte	0x3f
	.zero		1


	//   ....[49]....
        /*040c*/ 	.word	0x00007ed0
        /*0410*/ 	.word	0x00000004
        /*0414*/ 	.word	0x00027460
        /*0418*/ 	.short	0x010a
        /*041a*/ 	.byte	0x3f
	.zero		1


	//   ....[50]....
        /*041c*/ 	.word	0x00008590
        /*0420*/ 	.word	0x00000008
        /*0424*/ 	.word	0x00027428
        /*0428*/ 	.short	0x010a
        /*042a*/ 	.byte	0x3f
	.zero		1


	//   ....[51]....
        /*042c*/ 	.word	0x00008940
        /*0430*/ 	.word	0x00000004
        /*0434*/ 	.word	0x000274b0
        /*0438*/ 	.short	0x0101
        /*043a*/ 	.byte	0x3f
	.zero		1


	//   ....[52]....
        /*043c*/ 	.word	0x00008950
        /*0440*/ 	.word	0x00000004
        /*0444*/ 	.word	0x000274b0
        /*0448*/ 	.short	0x010a
        /*044a*/ 	.byte	0x3f
	.zero		1


	//   ....[53]....
        /*044c*/ 	.word	0x00008a00
        /*0450*/ 	.word	0x00000007
        /*0454*/ 	.word	0x00027428
        /*0458*/ 	.short	0x010a
        /*045a*/ 	.byte	0x3f
	.zero		1


	//   ....[54]....
        /*045c*/ 	.word	0x00008e40
        /*0460*/ 	.word	0x00000007
        /*0464*/ 	.word	0x00027428
        /*0468*/ 	.short	0x010a
        /*046a*/ 	.byte	0x3f
	.zero		1


	//   ....[55]....
        /*046c*/ 	.word	0x00009210
        /*0470*/ 	.word	0x00000007
        /*0474*/ 	.word	0x00027428
        /*0478*/ 	.short	0x010a
        /*047a*/ 	.byte	0x3f
	.zero		1


	//   ....[56]....
        /*047c*/ 	.word	0x00009630
        /*0480*/ 	.word	0x00000003
        /*0484*/ 	.word	0x00027450
        /*0488*/ 	.short	0x010a
        /*048a*/ 	.byte	0x3f
	.zero		1


	//   ....[57]....
        /*048c*/ 	.word	0x00009690
        /*0490*/ 	.word	0x00000005
        /*0494*/ 	.word	0x00027400
        /*0498*/ 	.short	0x010a
        /*049a*/ 	.byte	0x3f
	.zero		1


	//   ....[58]....
        /*049c*/ 	.word	0x000096f0
        /*04a0*/ 	.word	0x00000000
        /*04a4*/ 	.word	0xfffffff8
        /*04a8*/ 	.short	0x010a
        /*04aa*/ 	.byte	0x3f
	.zero		1


	//   ....[59]....
        /*04ac*/ 	.word	0x00009750
        /*04b0*/ 	.word	0x00000007
        /*04b4*/ 	.word	0x00027400
        /*04b8*/ 	.short	0x010a
        /*04ba*/ 	.byte	0x3f
	.zero		1


	//   ....[60]....
        /*04bc*/ 	.word	0x000097b0
        /*04c0*/ 	.word	0x00000005
        /*04c4*/ 	.word	0x00027400
        /*04c8*/ 	.short	0x010a
        /*04ca*/ 	.byte	0x3f
	.zero		1


	//   ....[61]....
        /*04cc*/ 	.word	0x00009810
        /*04d0*/ 	.word	0x00000008
        /*04d4*/ 	.word	0x00027400
        /*04d8*/ 	.short	0x010a
        /*04da*/ 	.byte	0x3f
	.zero		1


	//   ....[62]....
        /*04dc*/ 	.word	0x00009870
        /*04e0*/ 	.word	0x00000003
        /*04e4*/ 	.word	0x00000008
        /*04e8*/ 	.short	0x010a
        /*04ea*/ 	.byte	0x3f
	.zero		1


	//   ....[63]....
        /*04ec*/ 	.word	0x00009940
        /*04f0*/ 	.word	0x00000007
        /*04f4*/ 	.word	0x00027460
        /*04f8*/ 	.short	0x010a
        /*04fa*/ 	.byte	0x3f
	.zero		1


	//   ....[64]....
        /*04fc*/ 	.word	0x00009990
        /*0500*/ 	.word	0x00000007
        /*0504*/ 	.word	0x000274b0
        /*0508*/ 	.short	0x010a
        /*050a*/ 	.byte	0x3f
	.zero		1


	//   ....[65]....
        /*050c*/ 	.word	0x000099e0
        /*0510*/ 	.word	0x00000004
        /*0514*/ 	.word	0x00027460
        /*0518*/ 	.short	0x010a
        /*051a*/ 	.byte	0x3f
	.zero		1


	//   ....[66]....
        /*051c*/ 	.word	0x00009ab0
        /*0520*/ 	.word	0x00000008
        /*0524*/ 	.word	0x00027428
        /*0528*/ 	.short	0x010a
        /*052a*/ 	.byte	0x3f
	.zero		1


	//   ....[67]....
        /*052c*/ 	.word	0x00009b00
        /*0530*/ 	.word	0x00000004
        /*0534*/ 	.word	0x000274b0
        /*0538*/ 	.short	0x010a
        /*053a*/ 	.byte	0x3f
	.zero		1


	//   ....[68]....
        /*053c*/ 	.word	0x00009b50
        /*0540*/ 	.word	0x00000007
        /*0544*/ 	.word	0x00027428
        /*0548*/ 	.short	0x010a
        /*054a*/ 	.byte	0x3f
	.zero		1


	//   ....[69]....
        /*054c*/ 	.word	0x00009ba0
        /*0550*/ 	.word	0x00000007
        /*0554*/ 	.word	0x00027428
        /*0558*/ 	.short	0x010a
        /*055a*/ 	.byte	0x3f
	.zero		1


	//   ....[70]....
        /*055c*/ 	.word	0x00009bf0
        /*0560*/ 	.word	0x00000007
        /*0564*/ 	.word	0x00027428
        /*0568*/ 	.short	0x010a
        /*056a*/ 	.byte	0x3f
	.zero		1


	//----- nvinfo : EIATTR_NUM_MBARRIERS
	.align		4
.L_38:
        /*056c*/ 	.byte	0x03, 0x38
        /*056e*/ 	.short	0x001f


	//----- nvinfo : EIATTR_EXIT_INSTR_OFFSETS
	.align		4
        /*0570*/ 	.byte	0x04, 0x1c
        /*0572*/ 	.short	(.L_40 - .L_39)


	//   ....[0]....
.L_39:
        /*0574*/ 	.word	0x00000b20


	//   ....[1]....
        /*0578*/ 	.word	0x00000b90


	//   ....[2]....
        /*057c*/ 	.word	0x000076c0


	//   ....[3]....
        /*0580*/ 	.word	0x00007720


	//   ....[4]....
        /*0584*/ 	.word	0x00007750


	//   ....[5]....
        /*0588*/ 	.word	0x00008290


	//   ....[6]....
        /*058c*/ 	.word	0x000082c0


	//   ....[7]....
        /*0590*/ 	.word	0x00009610


	//----- nvinfo : EIATTR_MAX_THREADS
	.align		4
.L_40:
        /*0594*/ 	.byte	0x04, 0x05
        /*0596*/ 	.short	(.L_42 - .L_41)
.L_41:
        /*0598*/ 	.word	0x00000180
        /*059c*/ 	.word	0x00000001
        /*05a0*/ 	.word	0x00000001


	//----- nvinfo : EIATTR_CRS_STACK_SIZE
	.align		4
.L_42:
        /*05a4*/ 	.byte	0x04, 0x1e
        /*05a6*/ 	.short	(.L_44 - .L_43)
.L_43:
        /*05a8*/ 	.word	0x00000000


	//----- nvinfo : EIATTR_CBANK_PARAM_SIZE
	.align		4
.L_44:
        /*05ac*/ 	.byte	0x03, 0x19
        /*05ae*/ 	.short	0x0870


	//----- nvinfo : EIATTR_PARAM_CBANK
	.align		4
        /*05b0*/ 	.byte	0x04, 0x0a
        /*05b2*/ 	.short	(.L_46 - .L_45)
	.align		4
.L_45:
        /*05b4*/ 	.word	index@(.nv.constant0._ZN7cutlass13device_kernelINS_4fmha6kernel28FmhaKernelTmaWarpSpecializedINS1_10collective30FmhaMainloopTmaWarpSpecializedINS_6half_tEffN4cute5tupleIJNS7_1CILi128EEENS9_ILi64EEENS9_ILi160EEEEEENS8_IJiNS9_ILi1EEENS8_IJiiEEEEEESG_SG_NS4_13DefaultFusionEJNS2_6OptionILNS2_3TagE0ENS9_ILb1EEEEENSI_ILSJ_2ESK_EEEEENS4_15FmhaFwdEpilogueIS6_fNS8_IJSB_SC_SB_EEEEENS2_23PersistentTileSchedulerEJSL_SM_EEEEEvNT_6ParamsE)
        /*05b8*/ 	.short	0x0210
        /*05ba*/ 	.short	0x0870


	//----- nvinfo : EIATTR_SW_WAR
	.align		4
.L_46:
        /*05bc*/ 	.byte	0x04, 0x36
        /*05be*/ 	.short	(.L_48 - .L_47)
.L_47:
        /*05c0*/ 	.word	0x00000008
.L_48:


//--------------------- .nv.callgraph             --------------------------
	.section	.nv.callgraph,"",@"SHT_CUDA_CALLGRAPH"
	.align	4
	.sectionentsize	8
	.align		4
        /*0000*/ 	.word	0x00000000
	.align		4
        /*0004*/ 	.word	0xffffffff
	.align		4
        /*0008*/ 	.word	index@(_ZN7cutlass13device_kernelINS_4fmha6kernel28FmhaKernelTmaWarpSpecializedINS1_10collective30FmhaMainloopTmaWarpSpecializedINS_6half_tEffN4cute5tupleIJNS7_1CILi128EEENS9_ILi64EEENS9_ILi160EEEEEENS8_IJiNS9_ILi1EEENS8_IJiiEEEEEESG_SG_NS4_13DefaultFusionEJNS2_6OptionILNS2_3TagE0ENS9_ILb1EEEEENSI_ILSJ_2ESK_EEEEENS4_15FmhaFwdEpilogueIS6_fNS8_IJSB_SC_SB_EEEEENS2_23PersistentTileSchedulerEJSL_SM_EEEEEvNT_6ParamsE)
	.align		4
        /*000c*/ 	.word	index@(__assertfail)
	.align		4
        /*0010*/ 	.word	0x00000000
	.align		4
        /*0014*/ 	.word	0xfffffffe
	.align		4
        /*0018*/ 	.word	0x00000000
	.align		4
        /*001c*/ 	.word	0xfffffffd
	.align		4
        /*0020*/ 	.word	0x00000000
	.align		4
        /*0024*/ 	.word	0xfffffffc


//--------------------- .nv.constant4             --------------------------
	.section	.nv.constant4,"a",@progbits
	.align	8
	.align		8
.nv.constant4:
        /*0000*/ 	.dword	__assertfail
	.align		8
        /*0008*/ 	.dword	__unnamed_1
	.align		8
        /*0010*/ 	.dword	__unnamed_2
	.align		8
        /*0018*/ 	.dword	_ZN39_INTERNAL_a6d40de1_4_k_cu_5ae50346_32054cuda3std3__45__cpo5beginE
	.align		8
        /*0020*/ 	.dword	_ZN39_INTERNAL_a6d40de1_4_k_cu_5ae50346_32054cuda3std3__45__cpo3endE
	.align		8
        /*0028*/ 	.dword	_ZN39_INTERNAL_a6d40de1_4_k_cu_5ae50346_32054cuda3std3__45__cpo6cbeginE
	.align		8
        /*0030*/ 	.dword	_ZN39_INTERNAL_a6d40de1_4_k_cu_5ae50346_32054cuda3std3__45__cpo4cendE
	.align		8
        /*0038*/ 	.dword	_ZN39_INTERNAL_a6d40de1_4_k_cu_5ae50346_32054cuda3std3__441_GLOBAL__N__a6d40de1_4_k_cu_5ae50346_32056ignoreE
	.align		8
        /*0040*/ 	.dword	_ZN39_INTERNAL_a6d40de1_4_k_cu_5ae50346_32054cuda3std3__419piecewise_constructE
	.align		8
        /*0048*/ 	.dword	_ZN39_INTERNAL_a6d40de1_4_k_cu_5ae50346_32054cuda3std3__48in_placeE
	.align		8
        /*0050*/ 	.dword	_ZN39_INTERNAL_a6d40de1_4_k_cu_5ae50346_32054cuda3std6ranges3__45__cpo4swapE
	.align		8
        /*0058*/ 	.dword	_ZN39_INTERNAL_a6d40de1_4_k_cu_5ae50346_32054cuda3std6ranges3__45__cpo9iter_moveE
	.align		8
        /*0060*/ 	.dword	_ZN39_INTERNAL_a6d40de1_4_k_cu_5ae50346_32054cute7productE
	.align		8
        /*0068*/ 	.dword	_ZN39_INTERNAL_a6d40de1_4_k_cu_5ae50346_32054cute1_E
	.align		8
        /*0070*/ 	.dword	$str$24
	.align		8
        /*0078*/ 	.dword	$str$25


//--------------------- .text._ZN7cutlass13device_kernelINS_4fmha6kernel28FmhaKernelTmaWarpSpecializedINS1_10collective30FmhaMainloopTmaWarpSpecializedINS_6half_tEffN4cute5tupleIJNS7_1CILi128EEENS9_ILi64EEENS9_ILi160EEEEEENS8_IJiNS9_ILi1EEENS8_IJiiEEEEEESG_SG_NS4_13DefaultFusionEJNS2_6OptionILNS2_3TagE0ENS9_ILb1EEEEENSI_ILSJ_2ESK_EEEEENS4_15FmhaFwdEpilogueIS6_fNS8_IJSB_SC_SB_EEEEENS2_23PersistentTileSchedulerEJSL_SM_EEEEEvNT_6ParamsE --------------------------
	.section	.text._ZN7cutlass13device_kernelINS_4fmha6kernel28FmhaKernelTmaWarpSpecializedINS1_10collective30FmhaMainloopTmaWarpSpecializedINS_6half_tEffN4cute5tupleIJNS7_1CILi128EEENS9_ILi64EEENS9_ILi160EEEEEENS8_IJiNS9_ILi1EEENS8_IJiiEEEEEESG_SG_NS4_13DefaultFusionEJNS2_6OptionILNS2_3TagE0ENS9_ILb1EEEEENSI_ILSJ_2ESK_EEEEENS4_15FmhaFwdEpilogueIS6_fNS8_IJSB_SC_SB_EEEEENS2_23PersistentTileSchedulerEJSL_SM_EEEEEvNT_6ParamsE,"ax",@progbits
	.align	128
.text._ZN7cutlass13device_kernelINS_4fmha6kernel28FmhaKernelTmaWarpSpecializedINS1_10collective30FmhaMainloopTmaWarpSpecializedINS_6half_tEffN4cute5tupleIJNS7_1CILi128EEENS9_ILi64EEENS9_ILi160EEEEEENS8_IJiNS9_ILi1EEENS8_IJiiEEEEEESG_SG_NS4_13DefaultFusionEJNS2_6OptionILNS2_3TagE0ENS9_ILb1EEEEENSI_ILSJ_2ESK_EEEEENS4_15FmhaFwdEpilogueIS6_fNS8_IJSB_SC_SB_EEEEENS2_23PersistentTileSchedulerEJSL_SM_EEEEEvNT_6ParamsE:
        .type           _ZN7cutlass13device_kernelINS_4fmha6kernel28FmhaKernelTmaWarpSpecializedINS1_10collective30FmhaMainloopTmaWarpSpecializedINS_6half_tEffN4cute5tupleIJNS7_1CILi128EEENS9_ILi64EEENS9_ILi160EEEEEENS8_IJiNS9_ILi1EEENS8_IJiiEEEEEESG_SG_NS4_13DefaultFusionEJNS2_6OptionILNS2_3TagE0ENS9_ILb1EEEEENSI_ILSJ_2ESK_EEEEENS4_15FmhaFwdEpilogueIS6_fNS8_IJSB_SC_SB_EEEEENS2_23PersistentTileSchedulerEJSL_SM_EEEEEvNT_6ParamsE,@function
        .size           _ZN7cutlass13device_kernelINS_4fmha6kernel28FmhaKernelTmaWarpSpecializedINS1_10collective30FmhaMainloopTmaWarpSpecializedINS_6half_tEffN4cute5tupleIJNS7_1CILi128EEENS9_ILi64EEENS9_ILi160EEEEEENS8_IJiNS9_ILi1EEENS8_IJiiEEEEEESG_SG_NS4_13DefaultFusionEJNS2_6OptionILNS2_3TagE0ENS9_ILb1EEEEENSI_ILSJ_2ESK_EEEEENS4_15FmhaFwdEpilogueIS6_fNS8_IJSB_SC_SB_EEEEENS2_23PersistentTileSchedulerEJSL_SM_EEEEEvNT_6ParamsE,(.L_x_138 - _ZN7cutlass13device_kernelINS_4fmha6kernel28FmhaKernelTmaWarpSpecializedINS1_10collective30FmhaMainloopTmaWarpSpecializedINS_6half_tEffN4cute5tupleIJNS7_1CILi128EEENS9_ILi64EEENS9_ILi160EEEEEENS8_IJiNS9_ILi1EEENS8_IJiiEEEEEESG_SG_NS4_13DefaultFusionEJNS2_6OptionILNS2_3TagE0ENS9_ILb1EEEEENSI_ILSJ_2ESK_EEEEENS4_15FmhaFwdEpilogueIS6_fNS8_IJSB_SC_SB_EEEEENS2_23PersistentTileSchedulerEJSL_SM_EEEEEvNT_6ParamsE)
        .other          _ZN7cutlass13device_kernelINS_4fmha6kernel28FmhaKernelTmaWarpSpecializedINS1_10collective30FmhaMainloopTmaWarpSpecializedINS_6half_tEffN4cute5tupleIJNS7_1CILi128EEENS9_ILi64EEENS9_ILi160EEEEEENS8_IJiNS9_ILi1EEENS8_IJiiEEEEEESG_SG_NS4_13DefaultFusionEJNS2_6OptionILNS2_3TagE0ENS9_ILb1EEEEENSI_ILSJ_2ESK_EEEEENS4_15FmhaFwdEpilogueIS6_fNS8_IJSB_SC_SB_EEEEENS2_23PersistentTileSchedulerEJSL_SM_EEEEEvNT_6ParamsE,@"STO_CUDA_ENTRY STV_DEFAULT"
_ZN7cutlass13device_kernelINS_4fmha6kernel28FmhaKernelTmaWarpSpecializedINS1_10collective30FmhaMainloopTmaWarpSpecializedINS_6half_tEffN4cute5tupleIJNS7_1CILi128EEENS9_ILi64EEENS9_ILi160EEEEEENS8_IJiNS9_ILi1EEENS8_IJiiEEEEEESG_SG_NS4_13DefaultFusionEJNS2_6OptionILNS2_3TagE0ENS9_ILb1EEEEENSI_ILSJ_2ESK_EEEEENS4_15FmhaFwdEpilogueIS6_fNS8_IJSB_SC_SB_EEEEENS2_23PersistentTileSchedulerEJSL_SM_EEEEEvNT_6ParamsE:
[----:B------:R-:W1:Y:S01]  /*0000*/  LDC R1, c[0x0][0x28] ;  /* 0x00000a00ff017b82 */ /* 0x000e620000000800 */
[----:B------:R-:W2:Y:S07]  /*0010*/  S2R R2, SR_TID.X ;  /* 0x0000000000027919 */ /* 0x000eae0000002100 */
[----:B------:R-:W3:Y:S01]  /*0020*/  S2UR UR6, SR_CTAID.X ;  /* 0x00000000000679c3 */ /* 0x000ee20000002500 */
[----:B------:R-:W-:Y:S01]  /*0030*/  ELECT P1, URZ, PT ;  /* 0x00000000003f782f */ /* 0x000fe20003820000 */
[----:B------:R-:W-:Y:S01]  /*0040*/  BSSY B0, `(.L_x_0) ;  /* 0x0000018000007945 */ /* 0x000fe20003800000 */
[----:B---3--:R-:W-:-:S02]  /*0050*/  MOV R17, UR6 ;  /* 0x0000000600117c02 */ /* 0x008fc40008000f00 */
[----:B--2---:R-:W-:-:S05]  /*0060*/  SHF.R.U32.HI R0, RZ, 0x5, R2 ;  /* 0x00000005ff007819 */ /* 0x004fca0000011602 */
[----:B------:R-:W2:Y:S02]  /*0070*/  SHFL.IDX PT, R3, R0, RZ, 0x1f ;  /* 0x00001fff00037589 */ /* 0x000ea400000e0000 */
[----:B--2---:R-:W-:Y:S02]  /*0080*/  R2UR UR4, R3 ;  /* 0x00000000030472ca */ /* 0x004fe400000e0000 */
[----:B------:R-:W-:-:S06]  /*0090*/  SHF.R.U32.HI R3, RZ, 0x7, R2 ;  /* 0x00000007ff037819 */ /* 0x000fcc0000011602 */
[----:B------:R-:W2:Y:S05]  /*00a0*/  SHFL.IDX PT, R3, R3, RZ, 0x1f ;  /* 0x00001fff03037589 */ /* 0x000eaa00000e0000 */
[----:B------:R-:W-:Y:S02]  /*00b0*/  USHF.R.S32.HI UR5, URZ, 0x1f, UR4 ;  /* 0x0000001f3f057899 */ /* 0x000fe40008011404 */
[----:B------:R-:W-:Y:S02]  /*00c0*/  ISETP.EQ.AND P2, PT, RZ, UR4, P1 ;  /* 0x00000004ff007c0c */ /* 0x000fe40008f42270 */
[----:B------:R-:W-:-:S04]  /*00d0*/  ULEA.HI UR5, UR5, UR4, URZ, 0x2 ;  /* 0x0000000405057291 */ /* 0x000fc8000f8f103f */
[----:B------:R-:W-:-:S04]  /*00e0*/  ULOP3.LUT UR5, UR5, 0xfffffffc, URZ, 0xc0, !UPT ;  /* 0xfffffffc05057892 */ /* 0x000fc8000f8ec03f */
[----:B------:R-:W-:-:S03]  /*00f0*/  UIADD3 UR5, UR4, -UR5, URZ ;  /* 0x8000000504057290 */ /* 0x000fc6000fffe03f */
[----:B-1----:R-:W-:Y:S09]  /*0100*/  @!P2 BRA `(.L_x_1) ;  /* 0x00000000002ca947 */ /* 0x002ff20003800000 */
[----:B------:R-:W-:Y:S02]  /*0110*/  ULDC.64 UR6, c[0x0][0x198] ;  /* 0x0000660000067ab9 */ /* 0x000fe40000000a00 */
[----:B------:R-:W-:Y:S02]  /*0120*/  UIADD3 UR8, UP0, UR6, 0xf0, URZ ;  /* 0x000000f006087890 */ /* 0x000fe4000ff1e03f */
[----:B------:R-:W-:Y:S02]  /*0130*/  UIADD3 UR10, UP1, UR6, 0x1f0, URZ ;  /* 0x000001f0060a7890 */ /* 0x000fe4000ff3e03f */
[----:B------:R-:W-:Y:S02]  /*0140*/  UIADD3 UR6, UP2, UR6, 0x2f0, URZ ;  /* 0x000002f006067890 */ /* 0x000fe4000ff5e03f */
[----:B------:R-:W-:Y:S02]  /*0150*/  UIADD3.X UR9, URZ, UR7, URZ, UP0, !UPT ;  /* 0x000000073f097290 */ /* 0x000fe400087fe43f */
[----:B------:R-:W-:-:S02]  /*0160*/  UIADD3.X UR11, URZ, UR7, URZ, UP1, !UPT ;  /* 0x000000073f0b7290 */ /* 0x000fc40008ffe43f */
[----:B------:R-:W-:-:S05]  /*0170*/  UIADD3.X UR7, URZ, UR7, URZ, UP2, !UPT ;  /* 0x000000073f077290 */ /* 0x000fca00097fe43f */
[----:B------:R1:W-:Y:S02]  /*0180*/  UTMACCTL.PF [UR8] ;  /* 0x00000000080079b9 */ /* 0x0003e40008040000 */
[----:B------:R1:W-:Y:S02]  /*0190*/  UTMACCTL.PF [UR10] ;  /* 0x000000000a0079b9 */ /* 0x0003e40008040000 */
[----:B------:R1:W-:Y:S02]  /*01a0*/  UTMACCTL.PF [UR6] ;  /* 0x00000000060079b9 */ /* 0x0003e40008040000 */
[----:B-1----:R-:W-:Y:S01]  /*01b0*/  NOP ;  /* 0x0000000000007918 */ /* 0x002fe20000000000 */
.L_x_1:
[----:B------:R-:W-:Y:S05]  /*01c0*/  BSYNC B0 ;  /* 0x0000000000007941 */ /* 0x000fea0003800000 */
.L_x_0:
[----:B------:R-:W1:Y:S01]  /*01d0*/  SHFL.IDX PT, R4, R0, RZ, 0x1f ;  /* 0x00001fff00047589 */ /* 0x000e6200000e0000 */
[----:B--2---:R-:W-:Y:S01]  /*01e0*/  R2UR UR56, R3 ;  /* 0x00000000033872ca */ /* 0x004fe200000e0000 */
[----:B------:R-:W-:Y:S02]  /*01f0*/  UISETP.NE.AND UP0, UPT, UR5, 0x1, UPT ;  /* 0x000000010500788c */ /* 0x000fe4000bf05270 */
[----:B------:R-:W-:-:S10]  /*0200*/  UISETP.NE.AND UP1, UPT, UR5, 0x2, UPT ;  /* 0x000000020500788c */ /* 0x000fd4000bf25270 */
[----:B------:R-:W-:Y:S02]  /*0210*/  UIADD3 UR10, UR56, -0x1, URZ ;  /* 0xffffffff380a7890 */ /* 0x000fe4000fffe03f */
[----:B------:R-:W-:Y:S02]  /*0220*/  UISETP.EQ.AND UP2, UPT, UR56, URZ, !UP0 ;  /* 0x0000003f3800728c */ /* 0x000fe4000c742270 */
[----:B------:R-:W-:Y:S02]  /*0230*/  UISETP.EQ.AND UP3, UPT, UR56, URZ, !UP1 ;  /* 0x0000003f3800728c */ /* 0x000fe4000cf62270 */
[----:B------:R-:W-:Y:S02]  /*0240*/  UISETP.GE.U32.AND UP4, UPT, UR10, 0x4, UPT ;  /* 0x000000040a00788c */ /* 0x000fe4000bf86070 */
[----:B------:R-:W-:Y:S01]  /*0250*/  USEL UR61, URZ, 0x1, !UP2 ;  /* 0x000000013f3d7887 */ /* 0x000fe2000d000000 */
[----:B-1----:R-:W-:Y:S01]  /*0260*/  ISETP.NE.AND P0, PT, R4, RZ, PT ;  /* 0x000000ff0400720c */ /* 0x002fe20003f05270 */
[----:B------:R-:W-:Y:S01]  /*0270*/  USEL UR60, URZ, 0x1, !UP3 ;  /* 0x000000013f3c7887 */ /* 0x000fe2000d800000 */
[----:B------:R-:W-:Y:S01]  /*0280*/  MOV R4, UR5 ;  /* 0x0000000500047c02 */ /* 0x000fe20008000f00 */
[----:B------:R-:W-:-:S02]  /*0290*/  USEL UR61, UR61, 0x2, UP4 ;  /* 0x000000023d3d7887 */ /* 0x000fc4000a000000 */
[----:B------:R-:W-:-:S08]  /*02a0*/  USEL UR60, UR60, 0x2, UP4 ;  /* 0x000000023c3c7887 */ /* 0x000fd0000a000000 */
[----:B------:R-:W-:Y:S05]  /*02b0*/  @P0 BRA `(.L_x_2) ;  /* 0x0000000000480947 */ /* 0x000fea0003800000 */
[----:B------:R-:W1:Y:S01]  /*02c0*/  S2UR UR8, SR_CgaCtaId ;  /* 0x00000000000879c3 */ /* 0x000e620000008800 */
[----:B------:R-:W-:Y:S01]  /*02d0*/  UMOV UR4, 0x400 ;  /* 0x0000040000047882 */ /* 0x000fe20000000000 */
[----:B------:R-:W-:Y:S01]  /*02e0*/  UMOV UR5, 0x1 ;  /* 0x0000000100057882 */ /* 0x000fe20000000000 */
[----:B------:R-:W-:Y:S01]  /*02f0*/  UMOV UR6, 0x80 ;  /* 0x0000008000067882 */ /* 0x000fe20000000000 */
[----:B------:R-:W-:Y:S01]  /*0300*/  ELECT P0, URZ, PT ;  /* 0x00000000003f782f */ /* 0x000fe20003800000 */
[----:B------:R-:W-:-:S04]  /*0310*/  UIADD3 UR6, -UR6, 0x100000, URZ ;  /* 0x0010000006067890 */ /* 0x000fc8000fffe13f */
[----:B------:R-:W-:Y:S02]  /*0320*/  USHF.L.U32 UR7, UR6, 0xb, URZ ;  /* 0x0000000b06077899 */ /* 0x000fe4000800063f */
[----:B------:R-:W-:Y:S02]  /*0330*/  USHF.L.U32 UR6, UR6, 0x1, URZ ;  /* 0x0000000106067899 */ /* 0x000fe4000800063f */
[----:B-1----:R-:W-:Y:S02]  /*0340*/  ULEA UR8, UR8, UR4, 0x18 ;  /* 0x0000000408087291 */ /* 0x002fe4000f8ec03f */
[----:B------:R-:W-:-:S04]  /*0350*/  UIADD3 UR4, -UR5, 0x100000, URZ ;  /* 0x0010000005047890 */ /* 0x000fc8000fffe13f */
[----:B------:R-:W-:Y:S02]  /*0360*/  USHF.L.U32 UR5, UR4, 0xb, URZ ;  /* 0x0000000b04057899 */ /* 0x000fe4000800063f */
[----:B------:R-:W-:Y:S01]  /*0370*/  USHF.L.U32 UR4, UR4, 0x1, URZ ;  /* 0x0000000104047899 */ /* 0x000fe2000800063f */
[----:B------:R-:W1:Y:S11]  /*0380*/  FENCE.VIEW.ASYNC.S ;  /* 0x00000000000073c6 */ /* 0x000e760000000000 */
[----:B-1----:R1:W2:Y:S01]  /*0390*/  SYNCS.EXCH.64 URZ, [UR8+0x27450], UR4 ;  /* 0x02745004083f75b2 */ /* 0x0022a20008000100 */
[----:B------:R1:W3:Y:S01]  /*03a0*/  SYNCS.EXCH.64 URZ, [UR8+0x27460], UR6 ;  /* 0x02746006083f75b2 */ /* 0x0002e20008000100 */
[----:B------:R1:W4:Y:S01]  /*03b0*/  SYNCS.EXCH.64 URZ, [UR8+0x27458], UR4 ;  /* 0x02745804083f75b2 */ /* 0x0003220008000100 */
[----:B------:R1:W1:Y:S01]  /*03c0*/  SYNCS.EXCH.64 URZ, [UR8+0x27468], UR6 ;  /* 0x02746806083f75b2 */ /* 0x0002620008000100 */
[----:B------:R-:W-:Y:S01]  /*03d0*/  NOP ;  /* 0x0000000000007918 */ /* 0x000fe20000000000 */
.L_x_2:
[----:B------:R-:W5:Y:S01]  /*03e0*/  SHFL.IDX PT, R3, R0, RZ, 0x1f ;  /* 0x00001fff00037589 */ /* 0x000f6200000e0000 */
[----:B------:R-:W-:Y:S01]  /*03f0*/  NOP ;  /* 0x0000000000007918 */ /* 0x000fe20000000000 */
[----:B-----5:R-:W-:-:S13]  /*0400*/  ISETP.NE.AND P0, PT, R3, RZ, PT ;  /* 0x000000ff0300720c */ /* 0x020fda0003f05270 */
[----:B------:R-:W-:Y:S05]  /*0410*/  @P0 BRA `(.L_x_3) ;  /* 0x0000000000600947 */ /* 0x000fea0003800000 */
[----:B-1----:R-:W1:Y:S01]  /*0420*/  S2UR UR5, SR_CgaCtaId ;  /* 0x00000000000579c3 */ /* 0x002e620000008800 */
[----:B------:R-:W-:Y:S01]  /*0430*/  UMOV UR4, 0x400 ;  /* 0x0000040000047882 */ /* 0x000fe20000000000 */
[----:B------:R-:W-:Y:S01]  /*0440*/  UMOV UR6, 0x1 ;  /* 0x0000000100067882 */ /* 0x000fe20000000000 */
[----:B------:R-:W-:Y:S01]  /*0450*/  UMOV UR9, 0x100 ;  /* 0x0000010000097882 */ /* 0x000fe20000000000 */
[----:B------:R-:W-:-:S04]  /*0460*/  UIADD3 UR6, -UR6, 0x100000, URZ ;  /* 0x0010000006067890 */ /* 0x000fc8000fffe13f */
[----:B------:R-:W-:Y:S02]  /*0470*/  USHF.L.U32 UR7, UR6, 0xb, URZ ;  /* 0x0000000b06077899 */ /* 0x000fe4000800063f */
[----:B------:R-:W-:Y:S01]  /*0480*/  USHF.L.U32 UR6, UR6, 0x1, URZ ;  /* 0x0000000106067899 */ /* 0x000fe2000800063f */
[----:B------:R-:W-:Y:S01]  /*0490*/  ELECT P0, URZ, PT ;  /* 0x00000000003f782f */ /* 0x000fe20003800000 */
[----:B-1----:R-:W-:Y:S02]  /*04a0*/  ULEA UR8, UR5, UR4, 0x18 ;  /* 0x0000000405087291 */ /* 0x002fe4000f8ec03f */
[----:B------:R-:W-:-:S04]  /*04b0*/  UIADD3 UR4, -UR9, 0x100000, URZ ;  /* 0x0010000009047890 */ /* 0x000fc8000fffe13f */
[----:B------:R-:W-:Y:S02]  /*04c0*/  USHF.L.U32 UR5, UR4, 0xb, URZ ;  /* 0x0000000b04057899 */ /* 0x000fe4000800063f */
[----:B------:R-:W-:Y:S01]  /*04d0*/  USHF.L.U32 UR4, UR4, 0x1, URZ ;  /* 0x0000000104047899 */ /* 0x000fe2000800063f */
[----:B------:R-:W1:Y:S03]  /*04e0*/  FENCE.VIEW.ASYNC.S ;  /* 0x00000000000073c6 */ /* 0x000e660000000000 */
[----:B-1----:R1:W1:Y:S08]  /*04f0*/  SYNCS.EXCH.64 URZ, [UR8+0x27400], UR6 ;  /* 0x02740006083f75b2 */ /* 0x0022700008000100 */
[----:B------:R1:W1:Y:S01]  /*0500*/  SYNCS.EXCH.64 URZ, [UR8+0x27428], UR4 ;  /* 0x02742804083f75b2 */ /* 0x0002620008000100 */
        /* <DEDUP_REMOVED lines=8> */
[----:B------:R-:W-:Y:S01]  /*0590*/  NOP ;  /* 0x0000000000007918 */ /* 0x000fe20000000000 */
.L_x_3:
        /* <DEDUP_REMOVED lines=21> */
[----:B------:R-:W-:Y:S01]  /*06f0*/  NOP ;  /* 0x0000000000007918 */ /* 0x000fe20000000000 */
.L_x_4:
[----:B------:R-:W5:Y:S01]  /*0700*/  SHFL.IDX PT, R3, R0, RZ, 0x1f ;  /* 0x00001fff00037589 */ /* 0x000f6200000e0000 */
[----:B------:R-:W-:Y:S01]  /*0710*/  ELECT P0, URZ, PT ;  /* 0x00000000003f782f */ /* 0x000fe20003800000 */
[----:B------:R-:W-:Y:S01]  /*0720*/  NOP ;  /* 0x0000000000007918 */ /* 0x000fe20000000000 */
[----:B-1----:R-:W-:Y:S02]  /*0730*/  UMOV UR4, 0x80 ;  /* 0x0000008000047882 */ /* 0x002fe40000000000 */
[C---:B-----5:R-:W-:Y:S02]  /*0740*/  ISETP.NE.OR P0, PT, R3.reuse, RZ, !P0 ;  /* 0x000000ff0300720c */ /* 0x060fe40004705670 */
[----:B------:R-:W-:-:S11]  /*0750*/  ISETP.NE.AND P3, PT, R3, RZ, PT ;  /* 0x000000ff0300720c */ /* 0x000fd60003f65270 */
[----:B------:R-:W-:Y:S01]  /*0760*/  VOTEU.ALL UP2, P0 ;  /* 0x00000000003f7886 */ /* 0x000fe20000040000 */
[----:B------:R-:W-:Y:S01]  /*0770*/  VOTEU.ALL UP3, P0 ;  /* 0x00000000003f7886 */ /* 0x000fe20000060000 */
[----:B------:R-:W-:Y:S01]  /*0780*/  VOTEU.ALL UP4, P0 ;  /* 0x00000000003f7886 */ /* 0x000fe20000080000 */
[----:B------:R-:W-:Y:S02]  /*0790*/  VOTEU.ALL UP5, P0 ;  /* 0x00000000003f7886 */ /* 0x000fe400000a0000 */
[----:B------:R-:W1:Y:S01]  /*07a0*/  @!UP2 S2UR UR7, SR_CgaCtaId ;  /* 0x000000000007a9c3 */ /* 0x000e620000008800 */
[----:B------:R-:W-:Y:S01]  /*07b0*/  @!UP2 UMOV UR6, 0x400 ;  /* 0x000004000006a882 */ /* 0x000fe20000000000 */
[----:B------:R-:W-:-:S04]  /*07c0*/  @!UP2 UIADD3 UR4, -UR4, 0x100000, URZ ;  /* 0x001000000404a890 */ /* 0x000fc8000fffe13f */
[----:B------:R-:W-:Y:S02]  /*07d0*/  @!UP2 USHF.L.U32 UR5, UR4, 0xb, URZ ;  /* 0x0000000b0405a899 */ /* 0x000fe4000800063f */
[----:B------:R-:W-:Y:S02]  /*07e0*/  @!UP2 USHF.L.U32 UR4, UR4, 0x1, URZ ;  /* 0x000000010404a899 */ /* 0x000fe4000800063f */
[----:B-1----:R-:W-:Y:S01]  /*07f0*/  @!UP2 ULEA UR6, UR7, UR6, 0x18 ;  /* 0x000000060706a291 */ /* 0x002fe2000f8ec03f */
[----:B------:R-:W-:Y:S01]  /*0800*/  VOTEU.ALL UP2, P0 ;  /* 0x00000000003f7886 */ /* 0x000fe20000040000 */
[----:B------:R-:W1:Y:S10]  /*0810*/  FENCE.VIEW.ASYNC.S ;  /* 0x00000000000073c6 */ /* 0x000e740000000000 */
[----:B-1----:R1:W1:Y:S01]  /*0820*/  @!UP2 SYNCS.EXCH.64 URZ, [UR6+0x27490], UR4 ;  /* 0x02749004063fa5b2 */ /* 0x0022620008000100 */
[----:B------:R1:W1:Y:S01]  /*0830*/  @!UP3 SYNCS.EXCH.64 URZ, [UR6+0x27498], UR4 ;  /* 0x02749804063fb5b2 */ /* 0x0002620008000100 */
[----:B------:R1:W1:Y:S01]  /*0840*/  @!UP4 SYNCS.EXCH.64 URZ, [UR6+0x274a0], UR4 ;  /* 0x0274a004063fc5b2 */ /* 0x0002620008000100 */
[----:B------:R1:W1:Y:S01]  /*0850*/  @!UP5 SYNCS.EXCH.64 URZ, [UR6+0x274a8], UR4 ;  /* 0x0274a804063fd5b2 */ /* 0x0002620008000100 */
[----:B------:R-:W-:Y:S01]  /*0860*/  NOP ;  /* 0x0000000000007918 */ /* 0x000fe20000000000 */
[----:B------:R-:W-:Y:S05]  /*0870*/  @P3 BRA `(.L_x_5) ;  /* 0x0000000000583947 */ /* 0x000fea0003800000 */
[----:B-1----:R-:W1:Y:S01]  /*0880*/  S2UR UR5, SR_CgaCtaId ;  /* 0x00000000000579c3 */ /* 0x002e620000008800 */
[----:B------:R-:W-:Y:S01]  /*0890*/  UMOV UR4, 0x400 ;  /* 0x0000040000047882 */ /* 0x000fe20000000000 */
[----:B------:R-:W-:Y:S01]  /*08a0*/  UMOV UR6, 0x20 ;  /* 0x0000002000067882 */ /* 0x000fe20000000000 */
[----:B------:R-:W-:Y:S01]  /*08b0*/  UMOV UR7, 0x80 ;  /* 0x0000008000077882 */ /* 0x000fe20000000000 */
[----:B------:R-:W-:Y:S01]  /*08c0*/  ELECT P0, URZ, PT ;  /* 0x00000000003f782f */ /* 0x000fe20003800000 */
[----:B-1----:R-:W-:Y:S02]  /*08d0*/  ULEA UR8, UR5, UR4, 0x18 ;  /* 0x0000000405087291 */ /* 0x002fe4000f8ec03f */
[----:B------:R-:W-:-:S04]  /*08e0*/  UIADD3 UR4, -UR6, 0x100000, URZ ;  /* 0x0010000006047890 */ /* 0x000fc8000fffe13f */
[----:B------:R-:W-:Y:S02]  /*08f0*/  USHF.L.U32 UR5, UR4, 0xb, URZ ;  /* 0x0000000b04057899 */ /* 0x000fe4000800063f */
[----:B------:R-:W-:Y:S02]  /*0900*/  USHF.L.U32 UR4, UR4, 0x1, URZ ;  /* 0x0000000104047899 */ /* 0x000fe4000800063f */
        /* <DEDUP_REMOVED lines=13> */
.L_x_5:
[----:B------:R-:W-:Y:S01]  /*09e0*/  VOTEU.ANY UP2, P2 ;  /* 0x00000000003f7886 */ /* 0x000fe20001040100 */
[----:B-1----:R-:W-:Y:S01]  /*09f0*/  UMOV UR4, 0x40 ;  /* 0x0000004000047882 */ /* 0x002fe20000000000 */
[----:B------:R-:W-:Y:S01]  /*0a00*/  ISETP.NE.AND P3, PT, RZ, UR56, PT ;  /* 0x00000038ff007c0c */ /* 0x000fe2000bf65270 */
[----:B------:R-:W-:Y:S01]  /*0a10*/  NOP ;  /* 0x0000000000007918 */ /* 0x000fe20000000000 */
[----:B------:R-:W-:Y:S01]  /*0a20*/  ISETP.EQ.AND P0, PT, R4, 0x2, P1 ;  /* 0x000000020400780c */ /* 0x000fe20000f02270 */
[----:B------:R-:W1:Y:S01]  /*0a30*/  @UP2 S2UR UR7, SR_CgaCtaId ;  /* 0x00000000000729c3 */ /* 0x000e620000008800 */
[----:B------:R-:W-:Y:S01]  /*0a40*/  @UP2 UMOV UR6, 0x400 ;  /* 0x0000040000062882 */ /* 0x000fe20000000000 */
[----:B------:R-:W-:-:S04]  /*0a50*/  @UP2 UIADD3 UR4, -UR4, 0x100000, URZ ;  /* 0x0010000004042890 */ /* 0x000fc8000fffe13f */
[----:B------:R-:W-:Y:S02]  /*0a60*/  @UP2 USHF.L.U32 UR5, UR4, 0xb, URZ ;  /* 0x0000000b04052899 */ /* 0x000fe4000800063f */
[----:B------:R-:W-:Y:S02]  /*0a70*/  @UP2 USHF.L.U32 UR4, UR4, 0x1, URZ ;  /* 0x0000000104042899 */ /* 0x000fe4000800063f */
[----:B-1----:R-:W-:Y:S01]  /*0a80*/  @UP2 ULEA UR6, UR7, UR6, 0x18 ;  /* 0x0000000607062291 */ /* 0x002fe2000f8ec03f */
[----:B------:R-:W-:Y:S01]  /*0a90*/  VOTEU.ANY UP2, P2 ;  /* 0x00000000003f7886 */ /* 0x000fe20001040100 */
[----:B------:R-:W-:Y:S01]  /*0aa0*/  ISETP.EQ.AND P2, PT, R4, 0x1, P1 ;  /* 0x000000010400780c */ /* 0x000fe20000f42270 */
[----:B------:R-:W1:Y:S09]  /*0ab0*/  FENCE.VIEW.ASYNC.S ;  /* 0x00000000000073c6 */ /* 0x000e720000000000 */
[----:B-1----:R1:W2:Y:S01]  /*0ac0*/  @UP2 SYNCS.EXCH.64 URZ, [UR6+0x274b0], UR4 ;  /* 0x0274b004063f25b2 */ /* 0x0022a20008000100 */
[----:B------:R-:W-:Y:S01]  /*0ad0*/  NOP ;  /* 0x0000000000007918 */ /* 0x000fe20000000000 */
[----:B--234-:R-:W-:Y:S06]  /*0ae0*/  BAR.SYNC.DEFER_BLOCKING 0x0 ;  /* 0x0000000000007b1d */ /* 0x01cfec0000010000 */
[----:B------:R-:W-:Y:S05]  /*0af0*/  @!P3 BRA `(.L_x_6) ;  /* 0x0000006800f4b947 */ /* 0x000fea0003800000 */
[----:B------:R-:W-:-:S06]  /*0b00*/  UISETP.GT.U32.AND UP0, UPT, UR10, 0x3, UPT ;  /* 0x000000030a00788c */ /* 0x000fcc000bf04070 */
[----:B------:R-:W-:-:S13]  /*0b10*/  PLOP3.LUT P0, PT, PT, PT, UP0, 0x80, 0x0 ;  /* 0x000000000000781c */ /* 0x000fda0003f0f008 */
[----:B-1----:R-:W-:Y:S05]  /*0b20*/  @P0 EXIT ;  /* 0x000000000000094d */ /* 0x002fea0003800000 */
.L_x_7:
[----:B------:R-:W-:-:S08]  /*0b30*/  NOP ;  /* 0x0000000000007918 */ /* 0x000fd00000000000 */
[----:B------:R-:W1:Y:S02]  /*0b40*/  USETMAXREG.TRY_ALLOC.CTAPOOL UP0, 0xf0 ;  /* 0x000000f0000079c8 */ /* 0x000e640008000600 */
[----:B-1----:R-:W-:-:S13]  /*0b50*/  PLOP3.LUT P0, PT, PT, PT, UP0, 0x80, 0x0 ;  /* 0x000000000000781c */ /* 0x002fda0003f0f008 */
[----:B------:R-:W-:Y:S05]  /*0b60*/  @!P0 BRA `(.L_x_7) ;  /* 0xfffffffc00f08947 */ /* 0x000fea000383ffff */
[----:B------:R-:W-:Y:S02]  /*0b70*/  ULDC UR4, c[0x0][0xa00] ;  /* 0x0002800000047ab9 */ /* 0x000fe40000000800 */
[----:B------:R-:W-:-:S13]  /*0b80*/  ISETP.GE.AND P0, PT, R17, UR4, PT ;  /* 0x0000000411007c0c */ /* 0x000fda000bf06270 */
[----:B------:R-:W-:Y:S05]  /*0b90*/  @P0 EXIT ;  /* 0x000000000000094d */ /* 0x000fea0003800000 */
[----:B------:R-:W1:Y:S01]  /*0ba0*/  S2UR UR4, SR_CgaCtaId ;  /* 0x00000000000479c3 */ /* 0x000e620000008800 */
[C---:B------:R-:W-:Y:S01]  /*0bb0*/  SHF.L.U32 R0, R2.reuse, 0x5, RZ ;  /* 0x0000000502007819 */ /* 0x040fe200000006ff */
[----:B------:R-:W-:Y:S01]  /*0bc0*/  UMOV UR46, 0x400 ;  /* 0x00000400002e7882 */ /* 0x000fe20000000000 */
[----:B------:R-:W-:Y:S01]  /*0bd0*/  SHF.L.U32 R5, R2, 0x4, RZ ;  /* 0x0000000402057819 */ /* 0x000fe200000006ff */
[----:B------:R-:W-:Y:S01]  /*0be0*/  UISETP.NE.AND UP0, UPT, UR56, 0x1, UPT ;  /* 0x000000013800788c */ /* 0x000fe2000bf05270 */
[----:B------:R-:W-:Y:S01]  /*0bf0*/  SHF.R.U32.HI R4, RZ, 0x1, R2 ;  /* 0x00000001ff047819 */ /* 0x000fe20000011602 */
[----:B------:R-:W-:Y:S01]  /*0c00*/  UMOV UR47, URZ ;  /* 0x0000003f002f7c82 */ /* 0x000fe20008000000 */
[----:B------:R-:W-:Y:S01]  /*0c10*/  LOP3.LUT R3, R0, 0xc0, RZ, 0xc0, !PT ;  /* 0x000000c000037812 */ /* 0x000fe200078ec0ff */
[----:B------:R-:W-:Y:S01]  /*0c20*/  USEL UR6, URZ, 0x1, UP0 ;  /* 0x000000013f067887 */ /* 0x000fe20008000000 */
[----:B------:R-:W-:Y:S01]  /*0c30*/  LOP3.LUT R5, R5, 0x600, RZ, 0xc0, !PT ;  /* 0x0000060005057812 */ /* 0x000fe200078ec0ff */
[----:B------:R-:W-:Y:S01]  /*0c40*/  UMOV UR55, URZ ;  /* 0x0000003f00377c82 */ /* 0x000fe20008000000 */
[----:B------:R-:W-:Y:S01]  /*0c50*/  LOP3.LUT R3, R3, 0x8, R4, 0xf8, !PT ;  /* 0x0000000803037812 */ /* 0x000fe200078ef804 */
[----:B------:R-:W-:Y:S01]  /*0c60*/  UMOV UR45, URZ ;  /* 0x0000003f002d7c82 */ /* 0x000fe20008000000 */
[----:B------:R-:W-:-:S02]  /*0c70*/  SHF.L.U32 R4, R2, 0x2, RZ ;  /* 0x0000000202047819 */ /* 0x000fc400000006ff */
[----:B------:R-:W-:Y:S02]  /*0c80*/  LOP3.LUT R5, R5, 0x20, R0, 0xf8, !PT ;  /* 0x0000002005057812 */ /* 0x000fe400078ef800 */
[----:B------:R-:W-:Y:S02]  /*0c90*/  LOP3.LUT R3, R3, 0x18, R4, 0x78, !PT ;  /* 0x0000001803037812 */ /* 0x000fe400078e7804 */
[----:B------:R-:W-:Y:S02]  /*0ca0*/  LOP3.LUT R0, R5, 0x100, R0, 0xf8, !PT ;  /* 0x0000010005007812 */ /* 0x000fe400078ef800 */
[----:B------:R-:W-:Y:S02]  /*0cb0*/  LOP3.LUT P0, RZ, R2, 0x4, RZ, 0xc0, !PT ;  /* 0x0000000402ff7812 */ /* 0x000fe4000780c0ff */
[----:B------:R-:W-:Y:S01]  /*0cc0*/  LOP3.LUT R0, R0, R3, RZ, 0xfc, !PT ;  /* 0x0000000300007212 */ /* 0x000fe200078efcff */
[----:B-1----:R-:W-:Y:S01]  /*0cd0*/  ULEA UR46, UR4, UR46, 0x18 ;  /* 0x0000002e042e7291 */ /* 0x002fe2000f8ec03f */
[----:B------:R-:W-:-:S02]  /*0ce0*/  MOV R23, RZ ;  /* 0x000000ff00177202 */ /* 0x000fc40000000f00 */
[----:B------:R-:W-:Y:S01]  /*0cf0*/  MOV R137, UR6 ;  /* 0x0000000600897c02 */ /* 0x000fe20008000f00 */
[----:B------:R-:W-:Y:S02]  /*0d00*/  UIMAD UR58, UR56, 0x2200, UR46 ;  /* 0x00002200383a78a4 */ /* 0x000fe4000f8e022e */
[----:B------:R-:W-:Y:S02]  /*0d10*/  UIADD3 UR4, UR46, 0xa000, URZ ;  /* 0x0000a0002e047890 */ /* 0x000fe4000fffe03f */
[----:B------:R-:W-:Y:S02]  /*0d20*/  USHF.R.U32.HI UR5, URZ, 0x4, UR46 ;  /* 0x000000043f057899 */ /* 0x000fe4000801162e */
[----:B------:R-:W-:Y:S01]  /*0d30*/  LEA R19, R0, UR58, 0x1 ;  /* 0x0000003a00137c11 */ /* 0x000fe2000f8e08ff */
[----:B------:R-:W-:Y:S02]  /*0d40*/  USHF.R.U32.HI UR4, URZ, 0x4, UR4 ;  /* 0x000000043f047899 */ /* 0x000fe40008011604 */
[----:B------:R-:W-:Y:S01]  /*0d50*/  ULOP3.LUT UR5, UR5, 0x3fff, URZ, 0xc0, !UPT ;  /* 0x00003fff05057892 */ /* 0x000fe2000f8ec03f */
[C---:B------:R-:W-:Y:S01]  /*0d60*/  IADD3 R0, R19.reuse, 0x20e00, RZ ;  /* 0x00020e0013007810 */ /* 0x040fe20007ffe0ff */
[----:B------:R-:W-:Y:S01]  /*0d70*/  ULOP3.LUT UR52, UR4, 0x3fff, URZ, 0xc0, !UPT ;  /* 0x00003fff04347892 */ /* 0x000fe2000f8ec03f */
[----:B------:R-:W-:Y:S01]  /*0d80*/  VIADD R18, R19, 0x20e20 ;  /* 0x00020e2013127836 */ /* 0x000fe20000000000 */
[----:B------:R-:W-:Y:S01]  /*0d90*/  ULOP3.LUT UR4, UR5, 0x10000, URZ, 0xfc, !UPT ;  /* 0x0001000005047892 */ /* 0x000fe2000f8efc3f */
[----:B------:R-:W-:Y:S01]  /*0da0*/  @P0 IADD3 R18, R0, -0x20, RZ ;  /* 0xffffffe000120810 */ /* 0x000fe20007ffe0ff */
[----:B------:R-:W-:-:S03]  /*0db0*/  ULOP3.LUT UR53, UR52, 0x10000, URZ, 0xfc, !UPT ;  /* 0x0001000034357892 */ /* 0x000fc6000f8efc3f */
[----:B------:R-:W-:Y:S02]  /*0dc0*/  IADD3 R16, R18, 0x1000, RZ ;  /* 0x0000100012107810 */ /* 0x000fe40007ffe0ff */
[----:B------:R-:W-:-:S07]  /*0dd0*/  MOV R136, UR4 ;  /* 0x0000000400887c02 */ /* 0x000fce0008000f00 */
.L_x_69:
[----:B------:R-:W-:Y:S01]  /*0de0*/  ULDC UR8, c[0x0][0xa04] ;  /* 0x0002810000087ab9 */ /* 0x000fe20000000800 */
[----:B------:R-:W-:Y:S01]  /*0df0*/  R2UR UR57, R17 ;  /* 0x00000000113972ca */ /* 0x000fe200000e0000 */
[----:B------:R-:W-:Y:S01]  /*0e00*/  UISETP.NE.AND UP0, UPT, UR8, 0x1, UPT ;  /* 0x000000010800788c */ /* 0x000fe2000bf05270 */
[----:B------:R-:W-:Y:S01]  /*0e10*/  ULDC UR4, c[0x0][0xa10] ;  /* 0x0002840000047ab9 */ /* 0x000fe20000000800 */
[----:B------:R-:W-:Y:S01]  /*0e20*/  ULDC UR44, c[0x0][0xa1c] ;  /* 0x00028700002c7ab9 */ /* 0x000fe20000000800 */
[----:B------:R-:W-:Y:S02]  /*0e30*/  UISETP.NE.AND UP1, UPT, UR4, 0x1, UPT ;  /* 0x000000010400788c */ /* 0x000fe4000bf25270 */
[----:B------:R-:W-:-:S06]  /*0e40*/  UISETP.NE.AND UP2, UPT, UR56, 0x1, UPT ;  /* 0x000000013800788c */ /* 0x000fcc000bf45270 */
[----:B------:R-:W-:Y:S01]  /*0e50*/  @UP0 ULDC.64 UR6, c[0x0][0xa08] ;  /* 0x0002820000060ab9 */ /* 0x000fe20000000a00 */
[----:B------:R-:W-:Y:S01]  /*0e60*/  PLOP3.LUT P0, PT, PT, PT, UP2, 0x80, 0x0 ;  /* 0x000000000000781c */ /* 0x000fe20003f0f028 */
[----:B------:R-:W-:-:S03]  /*0e70*/  UIMAD.WIDE.U32 UR4, UR57, UR6, URZ ;  /* 0x00000006390472a5 */ /* 0x000fc6000f8e003f */
[----:B------:R-:W-:Y:S01]  /*0e80*/  @UP1 ULDC UR6, c[0x0][0xa18] ;  /* 0x0002860000061ab9 */ /* 0x000fe20000000800 */
[----:B------:R-:W-:Y:S02]  /*0e90*/  @UP0 USHF.R.U32.HI UR57, URZ, UR7, UR5 ;  /* 0x000000073f390299 */ /* 0x000fe40008011605 */
[----:B------:R-:W-:Y:S01]  /*0ea0*/  UISETP.NE.AND UP0, UPT, UR44, 0x1, UPT ;  /* 0x000000012c00788c */ /* 0x000fe2000bf05270 */
[----:B------:R-:W-:Y:S02]  /*0eb0*/  @UP1 ULDC UR4, c[0x0][0xa14] ;  /* 0x0002850000041ab9 */ /* 0x000fe40000000800 */
[----:B------:R-:W-:Y:S02]  /*0ec0*/  UIMAD.WIDE.U32 UR4, UR57, UR4, URZ ;  /* 0x00000004390472a5 */ /* 0x000fe4000f8e003f */
[----:B------:R-:W-:Y:S01]  /*0ed0*/  IADD3 R0, RZ, -UR57, RZ ;  /* 0x80000039ff007c10 */ /* 0x000fe2000fffe0ff */
[----:B------:R-:W-:Y:S01]  /*0ee0*/  UMOV UR54, UR57 ;  /* 0x0000003900367c82 */ /* 0x000fe20008000000 */
[----:B------:R-:W-:-:S03]  /*0ef0*/  @UP1 USHF.R.U32.HI UR54, URZ, UR6, UR5 ;  /* 0x000000063f361299 */ /* 0x000fc60008011605 */
[----:B------:R-:W-:Y:S01]  /*0f00*/  IMAD R0, R0, UR8, R17 ;  /* 0x0000000800007c24 */ /* 0x000fe2000f8e0211 */
[----:B------:R-:W-:Y:S02]  /*0f10*/  @UP0 ULDC.64 UR6, c[0x0][0xa20] ;  /* 0x0002880000060ab9 */ /* 0x000fe40000000a00 */
[----:B------:R-:W-:-:S03]  /*0f20*/  UIMAD.WIDE.U32 UR4, UR54, UR6, URZ ;  /* 0x00000006360472a5 */ /* 0x000fc6000f8e003f */
[----:B------:R-:W-:Y:S01]  /*0f30*/  UMOV UR6, UR54 ;  /* 0x0000003600067c82 */ /* 0x000fe20008000000 */
[----:B------:R-:W-:Y:S01]  /*0f40*/  @UP0 USHF.R.U32.HI UR6, URZ, UR7, UR5 ;  /* 0x000000073f060299 */ /* 0x000fe20008011605 */
[----:B------:R-:W-:-:S03]  /*0f50*/  R2UR UR7, R0 ;  /* 0x00000000000772ca */ /* 0x000fc600000e0000 */
[----:B------:R-:W-:-:S04]  /*0f60*/  UIADD3 UR4, -UR6, URZ, URZ ;  /* 0x0000003f06047290 */ /* 0x000fc8000fffe13f */
[----:B------:R-:W-:Y:S01]  /*0f70*/  UIMAD UR44, UR44, UR4, UR54 ;  /* 0x000000042c2c72a4 */ /* 0x000fe2000f8e0236 */
[----:B--234-:R-:W-:Y:S11]  /*0f80*/  @!P0 BRA `(.L_x_8) ;  /* 0x0000000000688947 */ /* 0x01cff60003800000 */
[----:B------:R-:W-:-:S06]  /*0f90*/  UISETP.NE.AND UP0, UPT, UR56, 0x2, UPT ;  /* 0x000000023800788c */ /* 0x000fcc000bf05270 */
[----:B------:R-:W-:-:S13]  /*0fa0*/  PLOP3.LUT P1, PT, PT, PT, UP0, 0x80, 0x0 ;  /* 0x000000000000781c */ /* 0x000fda0003f2f008 */
[----:B------:R-:W-:Y:S05]  /*0fb0*/  @!P1 BRA `(.L_x_9) ;  /* 0x0000000000449947 */ /* 0x000fea0003800000 */
[----:B------:R-:W-:-:S06]  /*0fc0*/  UISETP.NE.AND UP0, UPT, UR56, 0x3, UPT ;  /* 0x000000033800788c */ /* 0x000fcc000bf05270 */
[----:B------:R-:W-:-:S13]  /*0fd0*/  PLOP3.LUT P1, PT, PT, PT, UP0, 0x80, 0x0 ;  /* 0x000000000000781c */ /* 0x000fda0003f2f008 */
[----:B------:R-:W-:Y:S05]  /*0fe0*/  @!P1 BRA `(.L_x_10) ;  /* 0x0000000000249947 */ /* 0x000fea0003800000 */
[----:B------:R-:W-:-:S06]  /*0ff0*/  UISETP.NE.AND UP0, UPT, UR56, 0x4, UPT ;  /* 0x000000043800788c */ /* 0x000fcc000bf05270 */
[----:B------:R-:W-:-:S13]  /*1000*/  PLOP3.LUT P1, PT, PT, PT, UP0, 0x80, 0x0 ;  /* 0x000000000000781c */ /* 0x000fda0003f2f008 */
[----:B------:R-:W-:Y:S05]  /*1010*/  @P1 BRA `(.L_x_11) ;  /* 0x0000000000541947 */ /* 0x000fea0003800000 */
[----:B------:R-:W-:Y:S02]  /*1020*/  UIADD3 UR4, UR47, -0x1, URZ ;  /* 0xffffffff2f047890 */ /* 0x000fe4000fffe03f */
[----:B------:R-:W-:Y:S02]  /*1030*/  ULOP3.LUT UR47, UR47, 0x1, URZ, 0xc, !UPT ;  /* 0x000000012f2f7892 */ /* 0x000fe4000f8e0c3f */
[----:B------:R-:W-:-:S04]  /*1040*/  ULOP3.LUT UR4, UR4, 0x2, URZ, 0xc0, !UPT ;  /* 0x0000000204047892 */ /* 0x000fc8000f8ec03f */
[----:B------:R-:W-:-:S04]  /*1050*/  USHF.R.U32.HI UR4, URZ, 0x1, UR4 ;  /* 0x000000013f047899 */ /* 0x000fc80008011604 */
[----:B------:R-:W-:Y:S01]  /*1060*/  ULOP3.LUT UR55, UR55, UR4, URZ, 0x3c, !UPT ;  /* 0x0000000437377292 */ /* 0x000fe2000f8e3c3f */
[----:B------:R-:W-:Y:S11]  /*1070*/  BRA `(.L_x_11) ;  /* 0x00000000003c7947 */ /* 0x000ff60003800000 */
.L_x_10:
[----:B------:R-:W-:Y:S02]  /*1080*/  ULOP3.LUT UP0, URZ, UR47, 0x2, URZ, 0xc0, !UPT ;  /* 0x000000022f3f7892 */ /* 0x000fe4000f80c03f */
[----:B------:R-:W-:Y:S02]  /*1090*/  ULOP3.LUT UR47, UR47, 0x1, URZ, 0xc0, !UPT ;  /* 0x000000012f2f7892 */ /* 0x000fe4000f8ec03f */
[----:B------:R-:W-:-:S04]  /*10a0*/  USEL UR4, URZ, 0x1, UP0 ;  /* 0x000000013f047887 */ /* 0x000fc80008000000 */
[----:B------:R-:W-:Y:S01]  /*10b0*/  ULOP3.LUT UR55, UR55, UR4, URZ, 0x3c, !UPT ;  /* 0x0000000437377292 */ /* 0x000fe2000f8e3c3f */
[----:B------:R-:W-:Y:S11]  /*10c0*/  BRA `(.L_x_11) ;  /* 0x0000000000287947 */ /* 0x000ff60003800000 */
.L_x_9:
[----:B------:R-:W-:Y:S02]  /*10d0*/  UIADD3 UR4, UR47, 0x1, URZ ;  /* 0x000000012f047890 */ /* 0x000fe4000fffe03f */
[----:B------:R-:W-:Y:S02]  /*10e0*/  ULOP3.LUT UR47, UR47, 0x1, URZ, 0xc, !UPT ;  /* 0x000000012f2f7892 */ /* 0x000fe4000f8e0c3f */
[----:B------:R-:W-:-:S04]  /*10f0*/  UISETP.GT.U32.AND UP0, UPT, UR4, 0x1, UPT ;  /* 0x000000010400788c */ /* 0x000fc8000bf04070 */
[----:B------:R-:W-:-:S04]  /*1100*/  USEL UR4, URZ, 0x1, !UP0 ;  /* 0x000000013f047887 */ /* 0x000fc8000c000000 */
[----:B------:R-:W-:Y:S01]  /*1110*/  ULOP3.LUT UR55, UR55, UR4, URZ, 0x3c, !UPT ;  /* 0x0000000437377292 */ /* 0x000fe2000f8e3c3f */
[----:B------:R-:W-:Y:S11]  /*1120*/  BRA `(.L_x_11) ;  /* 0x0000000000107947 */ /* 0x000ff60003800000 */
.L_x_8:
[----:B------:R-:W-:Y:S02]  /*1130*/  UISETP.GT.U32.AND UP0, UPT, UR47, 0x1, UPT ;  /* 0x000000012f00788c */ /* 0x000fe4000bf04070 */
[----:B------:R-:W-:Y:S02]  /*1140*/  ULOP3.LUT UR47, UR47, 0x1, URZ, 0xc0, !UPT ;  /* 0x000000012f2f7892 */ /* 0x000fe4000f8ec03f */
[----:B------:R-:W-:-:S04]  /*1150*/  USEL UR4, URZ, 0x1, !UP0 ;  /* 0x000000013f047887 */ /* 0x000fc8000c000000 */
[----:B------:R-:W-:-:S12]  /*1160*/  ULOP3.LUT UR55, UR55, UR4, URZ, 0x3c, !UPT ;  /* 0x0000000437377292 */ /* 0x000fd8000f8e3c3f */
.L_x_11:
[----:B------:R-:W-:Y:S05]  /*1170*/  @!P0 BRA `(.L_x_12) ;  /* 0x00000000003c8947 */ /* 0x000fea0003800000 */
        /* <DEDUP_REMOVED lines=9> */
[----:B------:R-:W-:Y:S01]  /*1210*/  ULEA UR7, UR7, 0x3, 0x1 ;  /* 0x0000000307077891 */ /* 0x000fe2000f8e083f */
[----:B------:R-:W-:Y:S11]  /*1220*/  BRA `(.L_x_15) ;  /* 0x0000000000147947 */ /* 0x000ff60003800000 */
.L_x_14:
[----:B------:R-:W-:Y:S01]  /*1230*/  ULEA UR7, UR7, 0x2, 0x1 ;  /* 0x0000000207077891 */ /* 0x000fe2000f8e083f */
[----:B------:R-:W-:Y:S11]  /*1240*/  BRA `(.L_x_15) ;  /* 0x00000000000c7947 */ /* 0x000ff60003800000 */
.L_x_13:
[----:B------:R-:W-:Y:S01]  /*1250*/  ULEA UR7, UR7, 0x1, 0x1 ;  /* 0x0000000107077891 */ /* 0x000fe2000f8e083f */
[----:B------:R-:W-:Y:S11]  /*1260*/  BRA `(.L_x_15) ;  /* 0x0000000000047947 */ /* 0x000ff60003800000 */
.L_x_12:
[----:B------:R-:W-:-:S12]  /*1270*/  USHF.L.U32 UR7, UR7, 0x1, URZ ;  /* 0x0000000107077899 */ /* 0x000fd8000800063f */
.L_x_15:
[----:B------:R-:W-:-:S04]  /*1280*/  ULOP3.LUT UR4, UR60, 0x1, URZ, 0xfc, !UPT ;  /* 0x000000013c047892 */ /* 0x000fc8000f8efc3f */
[----:B------:R-:W-:-:S06]  /*1290*/  UISETP.NE.AND UP0, UPT, UR4, 0x3, UPT ;  /* 0x000000030400788c */ /* 0x000fcc000bf05270 */
[----:B------:R-:W-:-:S13]  /*12a0*/  PLOP3.LUT P0, PT, PT, PT, UP0, 0x80, 0x0 ;  /* 0x000000000000781c */ /* 0x000fda0003f0f008 */
[----:B------:R-:W-:Y:S05]  /*12b0*/  @!P0 BRA `(.L_x_16) ;  /* 0x0000000000048947 */ /* 0x000fea0003800000 */
[----:B------:R-:W-:Y:S01]  /*12c0*/  BPT.TRAP 0x1 ;  /* 0x000000040000795c */ /* 0x000fe20000300000 */
.L_x_16:
[----:B------:R-:W-:Y:S01]  /*12d0*/  ULEA UR5, UR47, UR46, 0x3 ;  /* 0x0000002e2f057291 */ /* 0x000fe2000f8e183f */
[----:B------:R-:W-:Y:S01]  /*12e0*/  IMAD.U32 R0, RZ, RZ, UR55 ;  /* 0x00000037ff007e24 */ /* 0x000fe2000f8e00ff */
[----:B------:R-:W-:-:S04]  /*12f0*/  ULOP3.LUT UR4, UR61, 0x1, URZ, 0xfc, !UPT ;  /* 0x000000013d047892 */ /* 0x000fc8000f8efc3f */
[----:B------:R-:W-:Y:S01]  /*1300*/  SHF.L.U32 R0, R0, 0x1f, RZ ;  /* 0x0000001f00007819 */ /* 0x000fe200000006ff */
[----:B------:R-:W-:-:S03]  /*1310*/  UISETP.NE.AND UP0, UPT, UR4, 0x3, UPT ;  /* 0x000000030400788c */ /* 0x000fc6000bf05270 */
[----:B------:R-:W1:Y:S03]  /*1320*/  SYNCS.PHASECHK.TRANS64.TRYWAIT P1, [UR5+0x27450], R0 ;  /* 0x02745000ff0075a7 */ /* 0x000e660008020145 */
[----:B------:R-:W-:Y:S01]  /*1330*/  PLOP3.LUT P0, PT, PT, PT, UP0, 0x80, 0x0 ;  /* 0x000000000000781c */ /* 0x000fe20003f0f008 */
[----:B-1----:R-:W-:-:S12]  /*1340*/  @!P1 BRA `(.L_x_17) ;  /* 0x0000008000b49947 */ /* 0x002fd80003800000 */
.L_x_115:
[----:B------:R-:W-:Y:S05]  /*1350*/  @!P0 BRA `(.L_x_18) ;  /* 0x0000000000048947 */ /* 0x000fea0003800000 */
[----:B------:R-:W-:Y:S01]  /*1360*/  BPT.TRAP 0x1 ;  /* 0x000000040000795c */ /* 0x000fe20000300000 */
.L_x_18:
[----:B------:R-:W-:Y:S01]  /*1370*/  ULEA UR5, UR45, UR46, 0x3 ;  /* 0x0000002e2d057291 */ /* 0x000fe2000f8e183f */
[----:B-1----:R-:W-:Y:S01]  /*1380*/  SHF.L.U32 R0, R23, 0x1f, RZ ;  /* 0x0000001f17007819 */ /* 0x002fe200000006ff */
[----:B------:R-:W-:Y:S01]  /*1390*/  UIADD3 UR4, UR46, 0x27490, URZ ;  /* 0x000274902e047890 */ /* 0x000fe2000fffe03f */
[----:B------:R-:W-:Y:S01]  /*13a0*/  SHF.L.U32 R3, R137, 0x1f, RZ ;  /* 0x0000001f89037819 */ /* 0x000fe200000006ff */
[----:B------:R-:W-:Y:S02]  /*13b0*/  ULEA UR6, UR56, 0xfffffff8, 0x3 ;  /* 0xfffffff838067891 */ /* 0x000fe4000f8e183f */
[----:B------:R-:W-:Y:S02]  /*13c0*/  ULEA UR59, UR56, UR4, 0x3 ;  /* 0x00000004383b7291 */ /* 0x000fe4000f8e183f */
[----:B------:R-:W-:Y:S01]  /*13d0*/  ULOP3.LUT UR6, UR6, 0x8, URZ, 0xc, !UPT ;  /* 0x0000000806067892 */ /* 0x000fe2000f8e0c3f */
[----:B------:R-:W1:Y:S02]  /*13e0*/  SYNCS.PHASECHK.TRANS64.TRYWAIT P1, [UR5+0x27400], R0 ;  /* 0x02740000ff0075a7 */ /* 0x000e640008020145 */
[----:B-1----:R-:W-:Y:S09]  /*13f0*/  @!P1 BRA `(.L_x_19) ;  /* 0x0000008000a09947 */ /* 0x002ff20003800000 */
.L_x_116:
[----:B------:R-:W2:Y:S02]  /*1400*/  SYNCS.PHASECHK.TRANS64.TRYWAIT P1, [UR59+-0x8], R3 ;  /* 0xfffff803ff0075a7 */ /* 0x000ea4000802017b */
[----:B--2---:R-:W-:Y:S05]  /*1410*/  @!P1 BRA `(.L_x_20) ;  /* 0x0000008000b09947 */ /* 0x004fea0003800000 */
.L_x_117:
[----:B------:R-:W-:Y:S01]  /*1420*/  R2UR UR8, R136 ;  /* 0x00000000880872ca */ /* 0x000fe200000e0000 */
[----:B------:R-:W-:Y:S01]  /*1430*/  UIMAD UR40, UR45, 0x500, UR53 ;  /* 0x000005002d2878a4 */ /* 0x000fe2000f8e0235 */
[----:B------:R-:W-:Y:S01]  /*1440*/  WARPGROUP.ARRIVE ;  /* 0x00000000000079c5 */ /* 0x000fe20000000000 */
[----:B------:R-:W-:Y:S01]  /*1450*/  UMOV UR51, 0x80000020 ;  /* 0x8000002000337882 */ /* 0x000fe20000000000 */
[----:B------:R-:W-:Y:S01]  /*1460*/  UMOV UR49, 0x80000020 ;  /* 0x8000002000317882 */ /* 0x000fe20000000000 */
[----:B------:R-:W-:Y:S01]  /*1470*/  UIADD3 UR10, UR40, 0x2, URZ ;  /* 0x00000002280a7890 */ /* 0x000fe2000fffe03f */
[----:B------:R-:W-:Y:S02]  /*1480*/  UMOV UR11, 0x80000020 ;  /* 0x80000020000b7882 */ /* 0x000fe40000000000 */
[----:B------:R-:W-:Y:S01]  /*1490*/  UMOV UR50, UR40 ;  /* 0x0000002800327c82 */ /* 0x000fe20008000000 */
[----:B------:R-:W-:Y:S01]  /*14a0*/  UMOV UR9, 0x80000020 ;  /* 0x8000002000097882 */ /* 0x000fe20000000000 */
[----:B------:R-:W-:Y:S01]  /*14b0*/  UIADD3 UR14, UR40, 0x100, URZ ;  /* 0x00000100280e7890 */ /* 0x000fe2000fffe03f */
[----:B------:R-:W-:-:S02]  /*14c0*/  UMOV UR15, 0x80000020 ;  /* 0x80000020000f7882 */ /* 0x000fc40000000000 */
[----:B------:R-:W-:Y:S01]  /*14d0*/  UIMAD UR41, UR47, 0x500, UR8 ;  /* 0x000005002f2978a4 */ /* 0x000fe2000f8e0208 */
[----:B------:R-:W-:Y:S01]  /*14e0*/  UMOV UR13, 0x80000020 ;  /* 0x80000020000d7882 */ /* 0x000fe20000000000 */
[----:B------:R-:W-:Y:S02]  /*14f0*/  UIADD3 UR18, UR40, 0x102, URZ ;  /* 0x0000010228127890 */ /* 0x000fe4000fffe03f */
[----:B------:R-:W-:-:S03]  /*1500*/  UIADD3 UR8, UR41, 0x2, URZ ;  /* 0x0000000229087890 */ /* 0x000fc6000fffe03f */
[----:B------:R-:W-:Y:S01]  /*1510*/  UMOV UR48, UR41 ;  /* 0x0000002900307c82 */ /* 0x000fe20008000000 */
[----:B------:R-:W-:Y:S01]  /*1520*/  UIADD3 UR12, UR41, 0x100, URZ ;  /* 0x00000100290c7890 */ /* 0x000fe2000fffe03f */
[----:B------:R-:W-:Y:S01]  /*1530*/  HGMMA.64x64x16.F32 R24, gdesc[UR48], RZ, !UPT, gsb0 ;  /* 0x00e00000301879f0 */ /* 0x000fe2000c0008ff */
[----:B------:R-:W-:Y:S01]  /*1540*/  UIADD3 UR16, UR41, 0x102, URZ ;  /* 0x0000010229107890 */ /* 0x000fe2000fffe03f */
[----:B------:R-:W-:Y:S01]  /*1550*/  UMOV UR19, 0x80000020 ;  /* 0x8000002000137882 */ /* 0x000fe20000000000 */
[----:B------:R-:W-:Y:S01]  /*1560*/  UMOV UR17, 0x80000020 ;  /* 0x8000002000117882 */ /* 0x000fe20000000000 */
[----:B------:R-:W-:Y:S02]  /*1570*/  UIADD3 UR22, UR40, 0x200, URZ ;  /* 0x0000020028167890 */ /* 0x000fe4000fffe03f */
[----:B------:R-:W-:Y:S01]  /*1580*/  UIADD3 UR20, UR41, 0x200, URZ ;  /* 0x0000020029147890 */ /* 0x000fe2000fffe03f */
[----:B------:R-:W-:Y:S01]  /*1590*/  UMOV UR23, 0x80000020 ;  /* 0x8000002000177882 */ /* 0x000fe20000000000 */
[----:B------:R-:W-:Y:S01]  /*15a0*/  UMOV UR21, 0x80000020 ;  /* 0x8000002000157882 */ /* 0x000fe20000000000 */
[----:B------:R-:W-:-:S02]  /*15b0*/  UIADD3 UR26, UR40, 0x202, URZ ;  /* 0x00000202281a7890 */ /* 0x000fc4000fffe03f */
[----:B------:R-:W-:Y:S01]  /*15c0*/  UIADD3 UR24, UR41, 0x202, URZ ;  /* 0x0000020229187890 */ /* 0x000fe2000fffe03f */
[----:B------:R-:W-:Y:S01]  /*15d0*/  UMOV UR27, 0x80000020 ;  /* 0x80000020001b7882 */ /* 0x000fe20000000000 */
[----:B------:R-:W-:Y:S01]  /*15e0*/  UMOV UR25, 0x80000020 ;  /* 0x8000002000197882 */ /* 0x000fe20000000000 */
[----:B------:R-:W-:Y:S02]  /*15f0*/  UIADD3 UR30, UR40, 0x300, URZ ;  /* 0x00000300281e7890 */ /* 0x000fe4000fffe03f */
        /* <DEDUP_REMOVED lines=13> */
[----:B------:R-:W-:Y:S02]  /*16d0*/  UMOV UR43, 0x80000020 ;  /* 0x80000020002b7882 */ /* 0x000fe40000000000 */
[----:B------:R-:W-:Y:S01]  /*16e0*/  UMOV UR41, 0x80000020 ;  /* 0x8000002000297882 */ /* 0x000fe20000000000 */
[----:B------:R-:W-:Y:S02]  /*16f0*/  WARPGROUP.DEPBAR.LE gsb0, 0x0 ;  /* 0x00008000000079c5 */ /* 0x000fe40000010000 */
[----:B------:R-:W-:-:S06]  /*1700*/  WARPGROUP.ARRIVE ;  /* 0x00000000000079c5 */ /* 0x000fcc0000000000 */
[----:B------:R-:W-:Y:S01]  /*1710*/  HGMMA.64x64x16.F32 R24, gdesc[UR8], R24, gsb0 ;  /* 0x00e00000081879f0 */ /* 0x000fe20008000818 */
[----:B------:R-:W-:Y:S02]  /*1720*/  ULDC UR10, c[0x0][0x604] ;  /* 0x00018100000a7ab9 */ /* 0x000fe40000000800 */
[----:B------:R-:W-:Y:S02]  /*1730*/  WARPGROUP.DEPBAR.LE gsb0, 0x0 ;  /* 0x00008000000079c5 */ /* 0x000fe40000010000 */
[----:B------:R-:W-:-:S06]  /*1740*/  WARPGROUP.ARRIVE ;  /* 0x00000000000079c5 */ /* 0x000fcc0000000000 */
[----:B------:R-:W-:Y:S03]  /*1750*/  HGMMA.64x64x16.F32 R24, gdesc[UR12], R24, gsb0 ;  /* 0x00e000000c1879f0 */ /* 0x000fe60008000818 */
        /* <DEDUP_REMOVED lines=22> */
[----:B-1----:R-:W-:-:S04]  /*18c0*/  FMNMX R3, R24, R25, !PT ;  /* 0x0000001918037209 */ /* 0x002fc80007800000 */
[----:B------:R-:W-:-:S04]  /*18d0*/  FMNMX R0, R28, R3, !PT ;  /* 0x000000031c007209 */ /* 0x000fc80007800000 */
        /* <DEDUP_REMOVED lines=11> */
[----:B------:R-:W-:Y:S02]  /*1990*/  FMNMX R0, R52, R3, !PT ;  /* 0x0000000334007209 */ /* 0x000fe40007800000 */
[----:B------:R-:W-:Y:S02]  /*19a0*/  FMNMX R3, R26, R27, !PT ;  /* 0x0000001b1a037209 */ /* 0x000fe40007800000 */
[----:B------:R-:W-:-:S05]  /*19b0*/  FMNMX R5, R53, R0, !PT ;  /* 0x0000000035057209 */ /* 0x000fca0007800000 */
[----:B------:R-:W1:Y:S02]  /*19c0*/  SHFL.BFLY PT, R0, R5, 0x1, 0x1f ;  /* 0x0c201f0005007f89 */ /* 0x000e6400000e0000 */
[----:B-1----:R-:W-:Y:S02]  /*19d0*/  FMNMX R6, R5, R0, !PT ;  /* 0x0000000005067209 */ /* 0x002fe40007800000 */
[----:B------:R-:W-:-:S03]  /*19e0*/  FMNMX R0, R30, R3, !PT ;  /* 0x000000031e007209 */ /* 0x000fc60007800000 */
[----:B------:R-:W1:Y:S01]  /*19f0*/  SHFL.BFLY PT, R7, R6, 0x2, 0x1f ;  /* 0x0c401f0006077f89 */ /* 0x000e6200000e0000 */
[----:B------:R-:W-:-:S04]  /*1a00*/  FMNMX R3, R31, R0, !PT ;  /* 0x000000001f037209 */ /* 0x000fc80007800000 */
[----:B------:R-:W-:-:S04]  /*1a10*/  FMNMX R0, R34, R3, !PT ;  /* 0x0000000322007209 */ /* 0x000fc80007800000 */
[----:B------:R-:W-:-:S04]  /*1a20*/  FMNMX R3, R35, R0, !PT ;  /* 0x0000000023037209 */ /* 0x000fc80007800000 */
[----:B------:R-:W-:-:S04]  /*1a30*/  FMNMX R0, R38, R3, !PT ;  /* 0x0000000326007209 */ /* 0x000fc80007800000 */
[----:B------:R-:W-:-:S04]  /*1a40*/  FMNMX R3, R39, R0, !PT ;  /* 0x0000000027037209 */ /* 0x000fc80007800000 */
[----:B------:R-:W-:Y:S02]  /*1a50*/  FMNMX R0, R42, R3, !PT ;  /* 0x000000032a007209 */ /* 0x000fe40007800000 */
[----:B-1----:R-:W-:Y:S02]  /*1a60*/  FMNMX R4, R6, R7, !PT ;  /* 0x0000000706047209 */ /* 0x002fe40007800000 */
[----:B------:R-:W-:Y:S02]  /*1a70*/  FMNMX R3, R43, R0, !PT ;  /* 0x000000002b037209 */ /* 0x000fe40007800000 */
[----:B------:R-:W-:Y:S02]  /*1a80*/  FSETP.NEU.AND P1, PT, R4, -INF , PT ;  /* 0xff8000000400780b */ /* 0x000fe40003f2d000 */
[----:B------:R-:W-:Y:S02]  /*1a90*/  FMNMX R0, R46, R3, !PT ;  /* 0x000000032e007209 */ /* 0x000fe40007800000 */
[----:B------:R-:W-:-:S02]  /*1aa0*/  FSEL R5, R4, RZ, P1 ;  /* 0x000000ff04057208 */ /* 0x000fc40000800000 */
[----:B------:R-:W-:-:S03]  /*1ab0*/  FMNMX R3, R47, R0, !PT ;  /* 0x000000002f037209 */ /* 0x000fc60007800000 */
[----:B------:R-:W-:Y:S01]  /*1ac0*/  FMUL R6, R5, UR10 ;  /* 0x0000000a05067c20 */ /* 0x000fe20008400000 */
[----:B------:R-:W-:-:S03]  /*1ad0*/  FMNMX R0, R50, R3, !PT ;  /* 0x0000000332007209 */ /* 0x000fc60007800000 */
[--C-:B------:R-:W-:Y:S01]  /*1ae0*/  FFMA R24, R24, UR10, -R6.reuse ;  /* 0x0000000a18187c23 */ /* 0x100fe20008000806 */
[--C-:B------:R-:W-:Y:S01]  /*1af0*/  FFMA R25, R25, UR10, -R6.reuse ;  /* 0x0000000a19197c23 */ /* 0x100fe20008000806 */
[----:B------:R-:W-:Y:S01]  /*1b00*/  FMNMX R3, R51, R0, !PT ;  /* 0x0000000033037209 */ /* 0x000fe20007800000 */
[--C-:B------:R-:W-:Y:S01]  /*1b10*/  FFMA R36, R36, UR10, -R6.reuse ;  /* 0x0000000a24247c23 */ /* 0x100fe20008000806 */
[--C-:B------:R-:W-:Y:S01]  /*1b20*/  FFMA R29, R29, UR10, -R6.reuse ;  /* 0x0000000a1d1d7c23 */ /* 0x100fe20008000806 */
[----:B------:R-:W-:Y:S01]  /*1b30*/  FSETP.GEU.AND P5, PT, R24, -126, PT ;  /* 0xc2fc00001800780b */ /* 0x000fe20003fae000 */
[--C-:B------:R-:W-:Y:S01]  /*1b40*/  FFMA R33, R33, UR10, -R6.reuse ;  /* 0x0000000a21217c23 */ /* 0x100fe20008000806 */
[----:B------:R-:W-:Y:S01]  /*1b50*/  FSETP.GEU.AND P6, PT, R25, -126, PT ;  /* 0xc2fc00001900780b */ /* 0x000fe20003fce000 */
[--C-:B------:R-:W-:Y:S01]  /*1b60*/  FFMA R28, R28, UR10, -R6.reuse ;  /* 0x0000000a1c1c7c23 */ /* 0x100fe20008000806 */
[----:B------:R-:W-:Y:S01]  /*1b70*/  FMNMX R0, R54, R3, !PT ;  /* 0x0000000336007209 */ /* 0x000fe20007800000 */
[--C-:B------:R-:W-:Y:S01]  /*1b80*/  FFMA R32, R32, UR10, -R6.reuse ;  /* 0x0000000a20207c23 */ /* 0x100fe20008000806 */
[--C-:B------:R-:W-:Y:S01]  /*1b90*/  FFMA R37, R37, UR10, -R6.reuse ;  /* 0x0000000a25257c23 */ /* 0x100fe20008000806 */
[----:B------:R-:W-:Y:S01]  /*1ba0*/  FSETP.GEU.AND P2, PT, R29, -126, PT ;  /* 0xc2fc00001d00780b */ /* 0x000fe20003f4e000 */
[--C-:B------:R-:W-:Y:S01]  /*1bb0*/  FFMA R41, R41, UR10, -R6.reuse ;  /* 0x0000000a29297c23 */ /* 0x100fe20008000806 */
[----:B------:R-:W-:Y:S01]  /*1bc0*/  FMNMX R0, R55, R0, !PT ;  /* 0x0000000037007209 */ /* 0x000fe20007800000 */
[--C-:B------:R-:W-:Y:S01]  /*1bd0*/  FFMA R45, R45, UR10, -R6.reuse ;  /* 0x0000000a2d2d7c23 */ /* 0x100fe20008000806 */
[----:B------:R-:W-:Y:S01]  /*1be0*/  FSETP.GEU.AND P4, PT, R33, -126, PT ;  /* 0xc2fc00002100780b */ /* 0x000fe20003f8e000 */
[--C-:B------:R-:W-:Y:S01]  /*1bf0*/  FFMA R40, R40, UR10, -R6.reuse ;  /* 0x0000000a28287c23 */ /* 0x100fe20008000806 */
[----:B------:R-:W-:Y:S01]  /*1c00*/  @!P5 FMUL R24, R24, 0.5 ;  /* 0x3f0000001818d820 */ /* 0x000fe20000400000 */
[----:B------:R-:W1:Y:S01]  /*1c10*/  SHFL.BFLY PT, R3, R0, 0x1, 0x1f ;  /* 0x0c201f0000037f89 */ /* 0x000e6200000e0000 */
[----:B------:R-:W-:Y:S01]  /*1c20*/  @!P6 FMUL R25, R25, 0.5 ;  /* 0x3f0000001919e820 */ /* 0x000fe20000400000 */
[----:B------:R-:W-:Y:S01]  /*1c30*/  FSETP.GEU.AND P3, PT, R28, -126, PT ;  /* 0xc2fc00001c00780b */ /* 0x000fe20003f6e000 */
[--C-:B------:R-:W-:Y:S01]  /*1c40*/  FFMA R44, R44, UR10, -R6.reuse ;  /* 0x0000000a2c2c7c23 */ /* 0x100fe20008000806 */
[----:B------:R-:W-:Y:S01]  /*1c50*/  FSETP.GEU.AND P1, PT, R32, -126, PT ;  /* 0xc2fc00002000780b */ /* 0x000fe20003f2e000 */
[----:B------:R-:W2:Y:S01]  /*1c60*/  MUFU.EX2 R24, R24 ;  /* 0x0000001800187308 */ /* 0x000ea20000000800 */
[----:B------:R-:W-:Y:S01]  /*1c70*/  @!P2 FMUL R29, R29, 0.5 ;  /* 0x3f0000001d1da820 */ /* 0x000fe20000400000 */
[--C-:B------:R-:W-:Y:S01]  /*1c80*/  FFMA R48, R48, UR10, -R6.reuse ;  /* 0x0000000a30307c23 */ /* 0x100fe20008000806 */
[--C-:B------:R-:W-:Y:S01]  /*1c90*/  FFMA R49, R49, UR10, -R6.reuse ;  /* 0x0000000a31317c23 */ /* 0x100fe20008000806 */
[--C-:B------:R-:W-:Y:S01]  /*1ca0*/  FFMA R52, R52, UR10, -R6.reuse ;  /* 0x0000000a34347c23 */ /* 0x100fe20008000806 */
[----:B------:R-:W-:Y:S01]  /*1cb0*/  @!P4 FMUL R33, R33, 0.5 ;  /* 0x3f0000002121c820 */ /* 0x000fe20000400000 */
[----:B------:R-:W-:-:S02]  /*1cc0*/  FFMA R53, R53, UR10, -R6 ;  /* 0x0000000a35357c23 */ /* 0x000fc40008000806 */
[----:B------:R-:W3:Y:S02]  /*1cd0*/  MUFU.EX2 R25, R25 ;  /* 0x0000001900197308 */ /* 0x000ee40000000800 */
[----:B------:R-:W-:Y:S02]  /*1ce0*/  @!P3 FMUL R28, R28, 0.5 ;  /* 0x3f0000001c1cb820 */ /* 0x000fe40000400000 */
[----:B------:R-:W-:-:S04]  /*1cf0*/  @!P1 FMUL R32, R32, 0.5 ;  /* 0x3f00000020209820 */ /* 0x000fc80000400000 */
[----:B------:R-:W4:Y:S01]  /*1d00*/  MUFU.EX2 R29, R29 ;  /* 0x0000001d001d7308 */ /* 0x000f220000000800 */
[----:B--2---:R-:W-:Y:S01]  /*1d10*/  @!P5 FMUL R24, R24, R24 ;  /* 0x000000181818d220 */ /* 0x004fe20000400000 */
[----:B------:R-:W-:Y:S02]  /*1d20*/  FSETP.GEU.AND P5, PT, R36, -126, PT ;  /* 0xc2fc00002400780b */ /* 0x000fe40003fae000 */
[----:B-1----:R-:W-:-:S04]  /*1d30*/  FMNMX R3, R0, R3, !PT ;  /* 0x0000000300037209 */ /* 0x002fc80007800000 */
[----:B------:R-:W1:Y:S01]  /*1d40*/  MUFU.EX2 R33, R33 ;  /* 0x0000002100217308 */ /* 0x000e620000000800 */
[----:B---3--:R-:W-:Y:S01]  /*1d50*/  @!P6 FMUL R25, R25, R25 ;  /* 0x000000191919e220 */ /* 0x008fe20000400000 */
[----:B------:R-:W-:Y:S01]  /*1d60*/  FSETP.GEU.AND P6, PT, R37, -126, PT ;  /* 0xc2fc00002500780b */ /* 0x000fe20003fce000 */
[----:B------:R-:W2:Y:S04]  /*1d70*/  SHFL.BFLY PT, R0, R3, 0x2, 0x1f ;  /* 0x0c401f0003007f89 */ /* 0x000ea800000e0000 */
[----:B------:R-:W-:Y:S01]  /*1d80*/  @!P5 FMUL R36, R36, 0.5 ;  /* 0x3f0000002424d820 */ /* 0x000fe20000400000 */
[----:B------:R-:W3:Y:S01]  /*1d90*/  MUFU.EX2 R28, R28 ;  /* 0x0000001c001c7308 */ /* 0x000ee20000000800 */
[----:B----4-:R-:W-:Y:S01]  /*1da0*/  @!P2 FMUL R29, R29, R29 ;  /* 0x0000001d1d1da220 */ /* 0x010fe20000400000 */
[----:B------:R-:W-:-:S05]  /*1db0*/  FSETP.GEU.AND P2, PT, R41, -126, PT ;  /* 0xc2fc00002900780b */ /* 0x000fca0003f4e000 */
[----:B------:R-:W-:Y:S01]  /*1dc0*/  @!P6 FMUL R37, R37, 0.5 ;  /* 0x3f0000002525e820 */ /* 0x000fe20000400000 */
[----:B------:R-:W4:Y:S01]  /*1dd0*/  MUFU.EX2 R36, R36 ;  /* 0x0000002400247308 */ /* 0x000f220000000800 */
[----:B-1----:R-:W-:Y:S01]  /*1de0*/  @!P4 FMUL R33, R33, R33 ;  /* 0x000000212121c220 */ /* 0x002fe20000400000 */
[----:B------:R-:W-:-:S05]  /*1df0*/  FSETP.GEU.AND P4, PT, R45, -126, PT ;  /* 0xc2fc00002d00780b */ /* 0x000fca0003f8e000 */
[----:B------:R-:W-:Y:S01]  /*1e00*/  @!P2 FMUL R41, R41, 0.5 ;  /* 0x3f0000002929a820 */ /* 0x000fe20000400000 */
[----:B------:R-:W1:Y:S01]  /*1e10*/  MUFU.EX2 R32, R32 ;  /* 0x0000002000207308 */ /* 0x000e620000000800 */
[----:B---3--:R-:W-:Y:S01]  /*1e20*/  @!P3 FMUL R28, R28, R28 ;  /* 0x0000001c1c1cb220 */ /* 0x008fe20000400000 */
[----:B------:R-:W-:Y:S02]  /*1e30*/  FSETP.GEU.AND P3, PT, R40, -126, PT ;  /* 0xc2fc00002800780b */ /* 0x000fe40003f6e000 */
[----:B--2---:R-:W-:-:S03]  /*1e40*/  FMNMX R5, R3, R0, !PT ;  /* 0x0000000003057209 */ /* 0x004fc60007800000 */
[----:B------:R-:W-:Y:S01]  /*1e50*/  @!P4 FMUL R45, R45, 0.5 ;  /* 0x3f0000002d2dc820 */ /* 0x000fe20000400000 */
[----:B------:R-:W2:Y:S01]  /*1e60*/  MUFU.EX2 R37, R37 ;  /* 0x0000002500257308 */ /* 0x000ea20000000800 */
[----:B----4-:R-:W-:Y:S01]  /*1e70*/  @!P5 FMUL R36, R36, R36 ;  /* 0x000000242424d220 */ /* 0x010fe20000400000 */
[----:B------:R-:W-:-:S04]  /*1e80*/  FSETP.NEU.AND P5, PT, R5, -INF , PT ;  /* 0xff8000000500780b */ /* 0x000fc80003fad000 */
[----:B------:R-:W-:Y:S01]  /*1e90*/  FSEL R0, R5, RZ, P5 ;  /* 0x000000ff05007208 */ /* 0x000fe20002800000 */
[----:B------:R-:W-:Y:S01]  /*1ea0*/  @!P3 FMUL R40, R40, 0.5 ;  /* 0x3f0000002828b820 */ /* 0x000fe20000400000 */
[----:B------:R-:W-:Y:S01]  /*1eb0*/  FSETP.GEU.AND P5, PT, R49, -126, PT ;  /* 0xc2fc00003100780b */ /* 0x000fe20003fae000 */
[----:B-1----:R-:W-:Y:S01]  /*1ec0*/  @!P1 FMUL R32, R32, R32 ;  /* 0x0000002020209220 */ /* 0x002fe20000400000 */
[----:B------:R-:W-:Y:S01]  /*1ed0*/  FSETP.GEU.AND P1, PT, R44, -126, PT ;  /* 0xc2fc00002c00780b */ /* 0x000fe20003f2e000 */
[----:B------:R-:W1:Y:S01]  /*1ee0*/  MUFU.EX2 R8, R41 ;  /* 0x0000002900087308 */ /* 0x000e620000000800 */
[----:B------:R-:W-:-:S04]  /*1ef0*/  FMUL R0, R0, UR10 ;  /* 0x0000000a00007c20 */ /* 0x000fc80008400000 */
[--C-:B------:R-:W-:Y:S01]  /*1f00*/  FFMA R27, R27, UR10, -R0.reuse ;  /* 0x0000000a1b1b7c23 */ /* 0x100fe20008000800 */
[----:B--2---:R-:W-:Y:S01]  /*1f10*/  @!P6 FMUL R37, R37, R37 ;  /* 0x000000252525e220 */ /* 0x004fe20000400000 */
[----:B------:R-:W-:Y:S01]  /*1f20*/  FSETP.GEU.AND P6, PT, R48, -126, PT ;  /* 0xc2fc00003000780b */ /* 0x000fe20003fce000 */
[----:B------:R-:W2:Y:S01]  /*1f30*/  MUFU.EX2 R10, R45 ;  /* 0x0000002d000a7308 */ /* 0x000ea20000000800 */
[--C-:B------:R-:W-:Y:S01]  /*1f40*/  FFMA R26, R26, UR10, -R0.reuse ;  /* 0x0000000a1a1a7c23 */ /* 0x100fe20008000800 */
[----:B------:R-:W-:Y:S01]  /*1f50*/  @!P5 FMUL R49, R49, 0.5 ;  /* 0x3f0000003131d820 */ /* 0x000fe20000400000 */
[--C-:B------:R-:W-:Y:S01]  /*1f60*/  FFMA R30, R30, UR10, -R0.reuse ;  /* 0x0000000a1e1e7c23 */ /* 0x100fe20008000800 */
[----:B------:R-:W-:Y:S01]  /*1f70*/  @!P1 FMUL R44, R44, 0.5 ;  /* 0x3f0000002c2c9820 */ /* 0x000fe20000400000 */
[--C-:B------:R-:W-:Y:S01]  /*1f80*/  FFMA R31, R31, UR10, -R0.reuse ;  /* 0x0000000a1f1f7c23 */ /* 0x100fe20008000800 */
[--C-:B------:R-:W-:Y:S01]  /*1f90*/  FFMA R35, R35, UR10, -R0.reuse ;  /* 0x0000000a23237c23 */ /* 0x100fe20008000800 */
[--C-:B------:R-:W-:Y:S01]  /*1fa0*/  FFMA R34, R34, UR10, -R0.reuse ;  /* 0x0000000a22227c23 */ /* 0x100fe20008000800 */
[----:B------:R-:W3:Y:S01]  /*1fb0*/  MUFU.EX2 R7, R40 ;  /* 0x0000002800077308 */ /* 0x000ee20000000800 */
[----:B-1----:R-:W-:Y:S01]  /*1fc0*/  @!P2 FMUL R8, R8, R8 ;  /* 0x000000080808a220 */ /* 0x002fe20000400000 */
[----:B------:R-:W-:Y:S01]  /*1fd0*/  FSETP.GEU.AND P2, PT, R53, -126, PT ;  /* 0xc2fc00003500780b */ /* 0x000fe20003f4e000 */
[--C-:B------:R-:W-:Y:S01]  /*1fe0*/  FFMA R38, R38, UR10, -R0.reuse ;  /* 0x0000000a26267c23 */ /* 0x100fe20008000800 */
[----:B------:R-:W-:Y:S01]  /*1ff0*/  @!P6 FMUL R48, R48, 0.5 ;  /* 0x3f0000003030e820 */ /* 0x000fe20000400000 */
[--C-:B------:R-:W-:Y:S01]  /*2000*/  FFMA R39, R39, UR10, -R0.reuse ;  /* 0x0000000a27277c23 */ /* 0x100fe20008000800 */
[--C-:B------:R-:W-:Y:S01]  /*2010*/  FFMA R3, R42, UR10, -R0.reuse ;  /* 0x0000000a2a037c23 */ /* 0x100fe20008000800 */
[--C-:B------:R-:W-:Y:S01]  /*2020*/  FFMA R43, R43, UR10, -R0.reuse ;  /* 0x0000000a2b2b7c23 */ /* 0x100fe20008000800 */
[----:B------:R-:W1:Y:S01]  /*2030*/  MUFU.EX2 R9, R44 ;  /* 0x0000002c00097308 */ /* 0x000e620000000800 */
[----:B--2---:R-:W-:Y:S01]  /*2040*/  @!P4 FMUL R10, R10, R10 ;  /* 0x0000000a0a0ac220 */ /* 0x004fe20000400000 */
[----:B------:R-:W-:Y:S01]  /*2050*/  FSETP.GEU.AND P4, PT, R27, -126, PT ;  /* 0xc2fc00001b00780b */ /* 0x000fe20003f8e000 */
[--C-:B------:R-:W-:Y:S01]  /*2060*/  FFMA R46, R46, UR10, -R0.reuse ;  /* 0x0000000a2e2e7c23 */ /* 0x100fe20008000800 */
[--C-:B------:R-:W-:Y:S01]  /*2070*/  FFMA R47, R47, UR10, -R0.reuse ;  /* 0x0000000a2f2f7c23 */ /* 0x100fe20008000800 */
[--C-:B------:R-:W-:Y:S01]  /*2080*/  FFMA R50, R50, UR10, -R0.reuse ;  /* 0x0000000a32327c23 */ /* 0x100fe20008000800 */
[--C-:B------:R-:W-:Y:S01]  /*2090*/  FFMA R51, R51, UR10, -R0.reuse ;  /* 0x0000000a33337c23 */ /* 0x100fe20008000800 */
[----:B------:R-:W-:Y:S01]  /*20a0*/  @!P2 FMUL R53, R53, 0.5 ;  /* 0x3f0000003535a820 */ /* 0x000fe20000400000 */
[----:B------:R-:W2:Y:S01]  /*20b0*/  MUFU.EX2 R11, R48 ;  /* 0x00000030000b7308 */ /* 0x000ea20000000800 */
[----:B---3--:R-:W-:Y:S01]  /*20c0*/  @!P3 FMUL R7, R7, R7 ;  /* 0x000000070707b220 */ /* 0x008fe20000400000 */
[----:B------:R-:W-:Y:S01]  /*20d0*/  FSETP.GEU.AND P3, PT, R52, -126, PT ;  /* 0xc2fc00003400780b */ /* 0x000fe20003f6e000 */
[--C-:B------:R-:W-:Y:S01]  /*20e0*/  FFMA R54, R54, UR10, -R0.reuse ;  /* 0x0000000a36367c23 */ /* 0x100fe20008000800 */
[----:B------:R-:W-:-:S03]  /*20f0*/  FFMA R0, R55, UR10, -R0 ;  /* 0x0000000a37007c23 */ /* 0x000fc60008000800 */
[----:B------:R-:W-:Y:S01]  /*2100*/  @!P4 FMUL R27, R27, 0.5 ;  /* 0x3f0000001b1bc820 */ /* 0x000fe20000400000 */
[----:B------:R-:W3:Y:S01]  /*2110*/  MUFU.EX2 R6, R49 ;  /* 0x0000003100067308 */ /* 0x000ee20000000800 */
[----:B-1----:R-:W-:Y:S01]  /*2120*/  @!P1 FMUL R9, R9, R9 ;  /* 0x0000000909099220 */ /* 0x002fe20000400000 */
[----:B------:R-:W-:-:S05]  /*2130*/  FSETP.GEU.AND P1, PT, R26, -126, PT ;  /* 0xc2fc00001a00780b */ /* 0x000fca0003f2e000 */
[----:B------:R-:W-:Y:S01]  /*2140*/  @!P3 FMUL R52, R52, 0.5 ;  /* 0x3f0000003434b820 */ /* 0x000fe20000400000 */
[----:B------:R-:W1:Y:S01]  /*2150*/  MUFU.EX2 R12, R53 ;  /* 0x00000035000c7308 */ /* 0x000e620000000800 */
[----:B--2---:R-:W-:Y:S01]  /*2160*/  @!P6 FMUL R11, R11, R11 ;  /* 0x0000000b0b0be220 */ /* 0x004fe20000400000 */
[----:B------:R-:W-:-:S05]  /*2170*/  FSETP.GEU.AND P6, PT, R30, -126, PT ;  /* 0xc2fc00001e00780b */ /* 0x000fca0003fce000 */
[----:B------:R-:W-:Y:S01]  /*2180*/  @!P1 FMUL R26, R26, 0.5 ;  /* 0x3f0000001a1a9820 */ /* 0x000fe20000400000 */
[----:B------:R-:W2:Y:S01]  /*2190*/  MUFU.EX2 R13, R52 ;  /* 0x00000034000d7308 */ /* 0x000ea20000000800 */
[----:B---3--:R-:W-:Y:S01]  /*21a0*/  @!P5 FMUL R6, R6, R6 ;  /* 0x000000060606d220 */ /* 0x008fe20000400000 */
[----:B------:R-:W-:-:S03]  /*21b0*/  FSETP.GEU.AND P5, PT, R31, -126, PT ;  /* 0xc2fc00001f00780b */ /* 0x000fc60003fae000 */
[----:B------:R-:W-:Y:S02]  /*21c0*/  FADD R41, R33, R6 ;  /* 0x0000000621297221 */ /* 0x000fe40000000000 */
[----:B------:R-:W-:Y:S01]  /*21d0*/  @!P6 FMUL R30, R30, 0.5 ;  /* 0x3f0000001e1ee820 */ /* 0x000fe20000400000 */
[----:B------:R3:W4:Y:S01]  /*21e0*/  MUFU.EX2 R14, R26 ;  /* 0x0000001a000e7308 */ /* 0x0007220000000800 */
[----:B-1----:R-:W-:Y:S01]  /*21f0*/  @!P2 FMUL R12, R12, R12 ;  /* 0x0000000c0c0ca220 */ /* 0x002fe20000400000 */
[----:B------:R-:W-:-:S03]  /*2200*/  FSETP.GEU.AND P2, PT, R35, -126, PT ;  /* 0xc2fc00002300780b */ /* 0x000fc60003f4e000 */
[----:B------:R-:W-:Y:S02]  /*2210*/  FADD R45, R37, R12 ;  /* 0x0000000c252d7221 */ /* 0x000fe40000000000 */
[----:B------:R-:W-:Y:S01]  /*2220*/  @!P5 FMUL R31, R31, 0.5 ;  /* 0x3f0000001f1fd820 */ /* 0x000fe20000400000 */
[----:B------:R-:W1:Y:S01]  /*2230*/  MUFU.EX2 R27, R27 ;  /* 0x0000001b001b7308 */ /* 0x000e620000000800 */
[----:B--2---:R-:W-:Y:S01]  /*2240*/  @!P3 FMUL R13, R13, R13 ;  /* 0x0000000d0d0db220 */ /* 0x004fe20000400000 */
[----:B------:R-:W-:Y:S01]  /*2250*/  FSETP.GEU.AND P3, PT, R34, -126, PT ;  /* 0xc2fc00002200780b */ /* 0x000fe20003f6e000 */
[----:B---3--:R-:W-:-:S04]  /*2260*/  FADD R26, R25, R8 ;  /* 0x00000008191a7221 */ /* 0x008fc80000000000 */
[----:B------:R-:W-:Y:S01]  /*2270*/  @!P2 FMUL R35, R35, 0.5 ;  /* 0x3f0000002323a820 */ /* 0x000fe20000400000 */
[----:B------:R2:W3:Y:S01]  /*2280*/  MUFU.EX2 R15, R30 ;  /* 0x0000001e000f7308 */ /* 0x0004e20000000800 */
[----:B----4-:R-:W-:Y:S01]  /*2290*/  @!P1 FMUL R14, R14, R14 ;  /* 0x0000000e0e0e9220 */ /* 0x010fe20000400000 */
[----:B------:R-:W-:Y:S01]  /*22a0*/  FSETP.GEU.AND P1, PT, R38, -126, PT ;  /* 0xc2fc00002600780b */ /* 0x000fe20003f2e000 */
[----:B------:R-:W-:-:S04]  /*22b0*/  FADD R26, R26, R41 ;  /* 0x000000291a1a7221 */ /* 0x000fc80000000000 */
[----:B------:R-:W-:Y:S01]  /*22c0*/  @!P3 FMUL R34, R34, 0.5 ;  /* 0x3f0000002222b820 */ /* 0x000fe20000400000 */
[----:B------:R-:W4:Y:S01]  /*22d0*/  MUFU.EX2 R20, R31 ;  /* 0x0000001f00147308 */ /* 0x000f220000000800 */
[----:B-1----:R-:W-:Y:S01]  /*22e0*/  @!P4 FMUL R27, R27, R27 ;  /* 0x0000001b1b1bc220 */ /* 0x002fe20000400000 */
[----:B------:R-:W-:Y:S01]  /*22f0*/  FSETP.GEU.AND P4, PT, R39, -126, PT ;  /* 0xc2fc00002700780b */ /* 0x000fe20003f8e000 */
[----:B--2---:R-:W-:-:S04]  /*2300*/  FADD R30, R28, R9 ;  /* 0x000000091c1e7221 */ /* 0x004fc80000000000 */
[----:B------:R-:W-:Y:S01]  /*2310*/  @!P1 FMUL R38, R38, 0.5 ;  /* 0x3f00000026269820 */ /* 0x000fe20000400000 */
[----:B------:R-:W1:Y:S01]  /*2320*/  MUFU.EX2 R40, R35 ;  /* 0x0000002300287308 */ /* 0x000e620000000800 */
[----:B---3--:R-:W-:Y:S01]  /*2330*/  @!P6 FMUL R15, R15, R15 ;  /* 0x0000000f0f0fe220 */ /* 0x008fe20000400000 */
[----:B------:R-:W-:-:S05]  /*2340*/  FSETP.GEU.AND P6, PT, R3, -126, PT ;  /* 0xc2fc00000300780b */ /* 0x000fca0003fce000 */
[----:B------:R-:W-:Y:S01]  /*2350*/  @!P4 FMUL R39, R39, 0.5 ;  /* 0x3f0000002727c820 */ /* 0x000fe20000400000 */
[----:B------:R2:W3:Y:S01]  /*2360*/  MUFU.EX2 R21, R34 ;  /* 0x0000002200157308 */ /* 0x0004e20000000800 */
[----:B----4-:R-:W-:Y:S01]  /*2370*/  @!P5 FMUL R20, R20, R20 ;  /* 0x000000141414d220 */ /* 0x010fe20000400000 */
[----:B------:R-:W-:-:S05]  /*2380*/  FSETP.GEU.AND P5, PT, R43, -126, PT ;  /* 0xc2fc00002b00780b */ /* 0x000fca0003fae000 */
[----:B------:R-:W-:Y:S01]  /*2390*/  @!P6 FMUL R3, R3, 0.5 ;  /* 0x3f0000000303e820 */ /* 0x000fe20000400000 */
[----:B------:R4:W5:Y:S01]  /*23a0*/  MUFU.EX2 R31, R38 ;  /* 0x00000026001f7308 */ /* 0x0009620000000800 */
[----:B-1----:R-:W-:Y:S01]  /*23b0*/  @!P2 FMUL R40, R40, R40 ;  /* 0x000000282828a220 */ /* 0x002fe20000400000 */
[----:B------:R-:W-:Y:S01]  /*23c0*/  FSETP.GEU.AND P2, PT, R47, -126, PT ;  /* 0xc2fc00002f00780b */ /* 0x000fe20003f4e000 */
[----:B--2---:R-:W-:-:S04]  /*23d0*/  FADD R34, R29, R10 ;  /* 0x0000000a1d227221 */ /* 0x004fc80000000000 */
[----:B------:R-:W-:Y:S01]  /*23e0*/  @!P5 FMUL R43, R43, 0.5 ;  /* 0x3f0000002b2bd820 */ /* 0x000fe20000400000 */
[----:B------:R-:W1:Y:S01]  /*23f0*/  MUFU.EX2 R42, R39 ;  /* 0x00000027002a7308 */ /* 0x000e620000000800 */
[----:B---3--:R-:W-:Y:S01]  /*2400*/  @!P3 FMUL R21, R21, R21 ;  /* 0x000000151515b220 */ /* 0x008fe20000400000 */
[----:B------:R-:W-:Y:S01]  /*2410*/  FSETP.GEU.AND P3, PT, R46, -126, PT ;  /* 0xc2fc00002e00780b */ /* 0x000fe20003f6e000 */
[----:B----4-:R-:W-:Y:S01]  /*2420*/  FADD R38, R32, R11 ;  /* 0x0000000b20267221 */ /* 0x010fe20000000000 */
[----:B------:R-:W-:-:S03]  /*2430*/  FADD R45, R34, R45 ;  /* 0x0000002d222d7221 */ /* 0x000fc60000000000 */
[----:B------:R-:W-:Y:S01]  /*2440*/  @!P2 FMUL R47, R47, 0.5 ;  /* 0x3f0000002f2fa820 */ /* 0x000fe20000400000 */
[----:B------:R2:W3:Y:S01]  /*2450*/  MUFU.EX2 R35, R3 ;  /* 0x0000000300237308 */ /* 0x0004e20000000800 */
[----:B-----5:R-:W-:Y:S01]  /*2460*/  @!P1 FMUL R31, R31, R31 ;  /* 0x0000001f1f1f9220 */ /* 0x020fe20000400000 */
[----:B------:R-:W-:Y:S01]  /*2470*/  FSETP.GEU.AND P1, PT, R50, -126, PT ;  /* 0xc2fc00003200780b */ /* 0x000fe20003f2e000 */
[----:B------:R-:W-:-:S04]  /*2480*/  FADD R26, R26, R45 ;  /* 0x0000002d1a1a7221 */ /* 0x000fc80000000000 */
[----:B------:R-:W-:Y:S01]  /*2490*/  @!P3 FMUL R46, R46, 0.5 ;  /* 0x3f0000002e2eb820 */ /* 0x000fe20000400000 */
[----:B------:R4:W5:Y:S01]  /*24a0*/  MUFU.EX2 R44, R43 ;  /* 0x0000002b002c7308 */ /* 0x0009620000000800 */
[----:B-1----:R-:W-:Y:S01]  /*24b0*/  @!P4 FMUL R42, R42, R42 ;  /* 0x0000002a2a2ac220 */ /* 0x002fe20000400000 */
[----:B------:R-:W-:Y:S01]  /*24c0*/  FSETP.GEU.AND P4, PT, R51, -126, PT ;  /* 0xc2fc00003300780b */ /* 0x000fe20003f8e000 */
[----:B--2---:R-:W-:Y:S01]  /*24d0*/  FADD R3, R24, R7 ;  /* 0x0000000718037221 */ /* 0x004fe20000000000 */
[----:B------:R-:W-:Y:S02]  /*24e0*/  F2FP.F16.F32.PACK_AB R24, R25, R24 ;  /* 0x000000181918723e */ /* 0x000fe400000000ff */
[----:B------:R-:W-:Y:S01]  /*24f0*/  F2FP.F16.F32.PACK_AB R25, R27, R14 ;  /* 0x0000000e1b19723e */ /* 0x000fe200000000ff */
[----:B------:R-:W-:Y:S01]  /*2500*/  @!P1 FMUL R50, R50, 0.5 ;  /* 0x3f00000032329820 */ /* 0x000fe20000400000 */
[----:B------:R-:W1:Y:S01]  /*2510*/  MUFU.EX2 R46, R46 ;  /* 0x0000002e002e7308 */ /* 0x000e620000000800 */
[----:B---3--:R-:W-:Y:S01]  /*2520*/  @!P6 FMUL R35, R35, R35 ;  /* 0x000000232323e220 */ /* 0x008fe20000400000 */
[----:B------:R-:W-:Y:S01]  /*2530*/  FSETP.GEU.AND P6, PT, R54, -126, PT ;  /* 0xc2fc00003600780b */ /* 0x000fe20003fce000 */
[----:B----4-:R-:W-:Y:S01]  /*2540*/  FADD R43, R36, R13 ;  /* 0x0000000d242b7221 */ /* 0x010fe20000000000 */
[----:B------:R-:W-:-:S03]  /*2550*/  FADD R3, R3, R38 ;  /* 0x0000002603037221 */ /* 0x000fc60000000000 */
[----:B------:R-:W-:Y:S01]  /*2560*/  @!P4 FMUL R51, R51, 0.5 ;  /* 0x3f0000003333c820 */ /* 0x000fe20000400000 */
[----:B------:R-:W2:Y:S01]  /*2570*/  MUFU.EX2 R47, R47 ;  /* 0x0000002f002f7308 */ /* 0x000ea20000000800 */
[----:B-----5:R-:W-:Y:S01]  /*2580*/  @!P5 FMUL R44, R44, R44 ;  /* 0x0000002c2c2cd220 */ /* 0x020fe20000400000 */
[----:B------:R-:W-:Y:S01]  /*2590*/  FSETP.GEU.AND P5, PT, R0, -126, PT ;  /* 0xc2fc00000000780b */ /* 0x000fe20003fae000 */
[----:B------:R-:W-:Y:S02]  /*25a0*/  FADD R30, R30, R43 ;  /* 0x0000002b1e1e7221 */ /* 0x000fe40000000000 */
[----:B------:R-:W-:Y:S01]  /*25b0*/  FADD R34, R27, R44 ;  /* 0x0000002c1b227221 */ /* 0x000fe20000000000 */
[----:B------:R-:W-:Y:S01]  /*25c0*/  F2FP.F16.F32.PACK_AB R27, R20, R15 ;  /* 0x0000000f141b723e */ /* 0x000fe200000000ff */
[----:B------:R-:W-:Y:S01]  /*25d0*/  @!P6 FMUL R54, R54, 0.5 ;  /* 0x3f0000003636e820 */ /* 0x000fe20000400000 */
[----:B------:R-:W3:Y:S01]  /*25e0*/  MUFU.EX2 R50, R50 ;  /* 0x0000003200327308 */ /* 0x000ee20000000800 */
[----:B------:R-:W-:Y:S01]  /*25f0*/  FADD R3, R3, R30 ;  /* 0x0000001e03037221 */ /* 0x000fe20000000000 */
[----:B------:R-:W-:Y:S01]  /*2600*/  MOV R30, UR6 ;  /* 0x00000006001e7c02 */ /* 0x000fe20008000f00 */
[----:B-1----:R-:W-:-:S03]  /*2610*/  @!P3 FMUL R46, R46, R46 ;  /* 0x0000002e2e2eb220 */ /* 0x002fc60000400000 */
[----:B------:R1:W-:Y:S01]  /*2620*/  SYNCS.ARRIVE.TRANS64.A1T0 RZ, [R30+UR4], RZ ;  /* 0x000000ff1eff79a7 */ /* 0x0003e20008100004 */
[----:B------:R-:W-:Y:S01]  /*2630*/  @!P5 FMUL R0, R0, 0.5 ;  /* 0x3f0000000000d820 */ /* 0x000fe20000400000 */
[----:B------:R-:W4:Y:S01]  /*2640*/  MUFU.EX2 R51, R51 ;  /* 0x0000003300337308 */ /* 0x000f220000000800 */
[----:B--2---:R-:W-:Y:S01]  /*2650*/  @!P2 FMUL R47, R47, R47 ;  /* 0x0000002f2f2fa220 */ /* 0x004fe20000400000 */
[----:B------:R-:W-:Y:S01]  /*2660*/  UIADD3 UR4, UR45, 0x1, URZ ;  /* 0x000000012d047890 */ /* 0x000fe2000fffe03f */
[----:B------:R-:W-:Y:S02]  /*2670*/  FADD R38, R15, R46 ;  /* 0x0000002e0f267221 */ /* 0x000fe40000000000 */
[----:B------:R-:W-:Y:S01]  /*2680*/  FADD R41, R20, R47 ;  /* 0x0000002f14297221 */ /* 0x000fe20000000000 */
[----:B------:R-:W-:Y:S01]  /*2690*/  UISETP.NE.AND UP0, UPT, UR4, 0x5, UPT ;  /* 0x000000050400788c */ /* 0x000fe2000bf05270 */
[----:B-1----:R-:W-:Y:S01]  /*26a0*/  F2FP.F16.F32.PACK_AB R30, R37, R36 ;  /* 0x00000024251e723e */ /* 0x002fe200000000ff */
[----:B------:R-:W1:Y:S01]  /*26b0*/  MUFU.EX2 R54, R54 ;  /* 0x0000003600367308 */ /* 0x000e620000000800 */
[----:B---3--:R-:W-:Y:S01]  /*26c0*/  @!P1 FMUL R50, R50, R50 ;  /* 0x0000003232329220 */ /* 0x008fe20000400000 */
[----:B------:R-:W-:Y:S01]  /*26d0*/  USEL UR6, URZ, 0x1, UP0 ;  /* 0x000000013f067887 */ /* 0x000fe20008000000 */
[----:B------:R-:W-:Y:S01]  /*26e0*/  F2FP.F16.F32.PACK_AB R36, R6, R11 ;  /* 0x0000000b0624723e */ /* 0x000fe200000000ff */
[----:B------:R-:W-:Y:S01]  /*26f0*/  USEL UR4, UR4, URZ, UP0 ;  /* 0x0000003f04047287 */ /* 0x000fe20008000000 */
[----:B------:R-:W-:-:S03]  /*2700*/  FADD R43, R21, R50 ;  /* 0x00000032152b7221 */ /* 0x000fc60000000000 */
[----:B------:R2:W3:Y:S01]  /*2710*/  MUFU.EX2 R39, R0 ;  /* 0x0000000000277308 */ /* 0x0004e20000000800 */
[----:B----4-:R-:W-:Y:S01]  /*2720*/  @!P4 FMUL R51, R51, R51 ;  /* 0x000000333333c220 */ /* 0x010fe20000400000 */
[----:B------:R-:W-:-:S03]  /*2730*/  LOP3.LUT R23, R23, UR6, RZ, 0x3c, !PT ;  /* 0x0000000617177c12 */ /* 0x000fc6000f8e3cff */
[----:B------:R-:W-:Y:S01]  /*2740*/  FADD R49, R40, R51 ;  /* 0x0000003328317221 */ /* 0x000fe20000000000 */
[----:B------:R-:W-:Y:S01]  /*2750*/  F2FP.F16.F32.PACK_AB R37, R51, R50 ;  /* 0x000000323325723e */ /* 0x000fe200000000ff */
[----:B-1----:R-:W-:Y:S01]  /*2760*/  @!P6 FMUL R54, R54, R54 ;  /* 0x000000363636e220 */ /* 0x002fe20000400000 */
[----:B--2---:R-:W-:Y:S01]  /*2770*/  FADD R0, R14, R35 ;  /* 0x000000230e007221 */ /* 0x004fe20000000000 */
[----:B------:R-:W-:Y:S02]  /*2780*/  FADD R34, R34, R49 ;  /* 0x0000003122227221 */ /* 0x000fe40000000000 */
[----:B------:R-:W-:Y:S01]  /*2790*/  FADD R53, R31, R54 ;  /* 0x000000361f357221 */ /* 0x000fe20000000000 */
[----:B------:R-:W-:Y:S01]  /*27a0*/  FADD R0, R0, R43 ;  /* 0x0000002b00007221 */ /* 0x000fe20000000000 */
[----:B------:R-:W-:Y:S01]  /*27b0*/  F2FP.F16.F32.PACK_AB R31, R42, R31 ;  /* 0x0000001f2a1f723e */ /* 0x000fe200000000ff */
[----:B---3--:R-:W-:Y:S01]  /*27c0*/  @!P5 FMUL R39, R39, R39 ;  /* 0x000000272727d220 */ /* 0x008fe20000400000 */
[----:B------:R-:W-:Y:S01]  /*27d0*/  FADD R53, R38, R53 ;  /* 0x0000003526357221 */ /* 0x000fe20000000000 */
[----:B------:R-:W-:-:S02]  /*27e0*/  F2FP.F16.F32.PACK_AB R38, R12, R13 ;  /* 0x0000000d0c26723e */ /* 0x000fc400000000ff */
[----:B------:R-:W-:Y:S01]  /*27f0*/  FADD R48, R42, R39 ;  /* 0x000000272a307221 */ /* 0x000fe20000000000 */
[----:B------:R-:W-:Y:S01]  /*2800*/  FADD R53, R0, R53 ;  /* 0x0000003500357221 */ /* 0x000fe20000000000 */
[----:B------:R-:W-:Y:S01]  /*2810*/  FADD R0, R3, R26 ;  /* 0x0000001a03007221 */ /* 0x000fe20000000000 */
[----:B------:R-:W-:Y:S01]  /*2820*/  F2FP.F16.F32.PACK_AB R26, R29, R28 ;  /* 0x0000001c1d1a723e */ /* 0x000fe200000000ff */
[----:B------:R-:W-:Y:S01]  /*2830*/  FADD R41, R41, R48 ;  /* 0x0000003029297221 */ /* 0x000fe20000000000 */
[----:B------:R-:W-:Y:S02]  /*2840*/  F2FP.F16.F32.PACK_AB R28, R33, R32 ;  /* 0x00000020211c723e */ /* 0x000fe400000000ff */
[----:B------:R-:W-:Y:S01]  /*2850*/  F2FP.F16.F32.PACK_AB R33, R44, R35 ;  /* 0x000000232c21723e */ /* 0x000fe200000000ff */
[----:B------:R-:W-:Y:S01]  /*2860*/  FADD R34, R34, R41 ;  /* 0x0000002922227221 */ /* 0x000fe20000000000 */
[----:B------:R-:W-:Y:S02]  /*2870*/  F2FP.F16.F32.PACK_AB R32, R8, R7 ;  /* 0x000000070820723e */ /* 0x000fe400000000ff */
[----:B------:R-:W-:Y:S01]  /*2880*/  F2FP.F16.F32.PACK_AB R29, R40, R21 ;  /* 0x00000015281d723e */ /* 0x000fe200000000ff */
[----:B------:R-:W-:Y:S01]  /*2890*/  FADD R3, R53, R34 ;  /* 0x0000002235037221 */ /* 0x000fe20000000000 */
[----:B------:R-:W-:-:S02]  /*28a0*/  F2FP.F16.F32.PACK_AB R34, R10, R9 ;  /* 0x000000090a22723e */ /* 0x000fc400000000ff */
[----:B------:R-:W-:Y:S01]  /*28b0*/  F2FP.F16.F32.PACK_AB R35, R47, R46 ;  /* 0x0000002e2f23723e */ /* 0x000fe200000000ff */
[----:B------:R-:W-:Y:S06]  /*28c0*/  @!P0 BRA `(.L_x_21) ;  /* 0x0000000000048947 */ /* 0x000fec0003800000 */
[----:B------:R-:W-:Y:S01]  /*28d0*/  BPT.TRAP 0x1 ;  /* 0x000000040000795c */ /* 0x000fe20000300000 */
.L_x_21:
[----:B------:R-:W-:Y:S01]  /*28e0*/  ULEA UR6, UR4, UR46, 0x3 ;  /* 0x0000002e04067291 */ /* 0x000fe2000f8e183f */
[----:B------:R-:W-:-:S08]  /*28f0*/  SHF.L.U32 R6, R23, 0x1f, RZ ;  /* 0x0000001f17067819 */ /* 0x000fd000000006ff */
[----:B------:R-:W1:Y:S02]  /*2900*/  SYNCS.PHASECHK.TRANS64.TRYWAIT P1, [UR6+0x27400], R6 ;  /* 0x02740006ff0075a7 */ /* 0x000e640008020146 */
[----:B-1----:R-:W-:Y:S05]  /*2910*/  @!P1 BRA `(.L_x_22) ;  /* 0x0000006c00889947 */ /* 0x002fea0003800000 */
.L_x_118:
[----:B------:R-:W-:Y:S01]  /*2920*/  UIMAD UR6, UR4, 0x500, UR52 ;  /* 0x00000500040678a4 */ /* 0x000fe2000f8e0234 */
[----:B------:R-:W-:Y:S01]  /*2930*/  WARPGROUP.ARRIVE ;  /* 0x00000000000079c5 */ /* 0x000fe20000000000 */
[----:B------:R-:W-:Y:S01]  /*2940*/  UMOV UR11, 0x80000020 ;  /* 0x80000020000b7882 */ /* 0x000fe20000000000 */
[----:B------:R-:W-:Y:S01]  /*2950*/  F2FP.F16.F32.PACK_AB R39, R39, R54 ;  /* 0x000000362727723e */ /* 0x000fe200000000ff */
[----:B------:R-:W-:Y:S02]  /*2960*/  UIADD3 UR14, UR6, 0x100, URZ ;  /* 0x00000100060e7890 */ /* 0x000fe4000fffe03f */
[----:B------:R-:W-:Y:S02]  /*2970*/  UIADD3 UR15, UR6, 0x200, URZ ;  /* 0x00000200060f7890 */ /* 0x000fe4000fffe03f */
[----:B------:R-:W-:Y:S01]  /*2980*/  UMOV UR10, UR6 ;  /* 0x00000006000a7c82 */ /* 0x000fe20008000000 */
[----:B------:R-:W-:Y:S01]  /*2990*/  UIADD3 UR18, UR6, 0x300, URZ ;  /* 0x0000030006127890 */ /* 0x000fe2000fffe03f */
[----:B------:R-:W-:Y:S01]  /*29a0*/  HGMMA.64x32x16.F32 R120, R24, gdesc[UR8].tnspB, RZ, !UPT, gsb0 ;  /* 0x4060000818787df0 */ /* 0x000fe2000c0008ff */
[----:B------:R-:W-:Y:S01]  /*29b0*/  UMOV UR10, UR14 ;  /* 0x0000000e000a7c82 */ /* 0x000fe20008000000 */
[----:B------:R-:W-:Y:S01]  /*29c0*/  UMOV UR11, 0x80000020 ;  /* 0x80000020000b7882 */ /* 0x000fe20000000000 */
[----:B------:R-:W-:-:S02]  /*29d0*/  UIADD3 UR19, UR6, 0x400, URZ ;  /* 0x0000040006137890 */ /* 0x000fc4000fffe03f */
[----:B------:R-:W-:Y:S01]  /*29e0*/  UIADD3 UR14, UR6, 0x140, URZ ;  /* 0x00000140060e7890 */ /* 0x000fe2000fffe03f */
[----:B------:R-:W-:Y:S02]  /*29f0*/  WARPGROUP.DEPBAR.LE gsb0, 0x0 ;  /* 0x00008000000079c5 */ /* 0x000fe40000010000 */
[----:B------:R-:W-:-:S06]  /*2a00*/  WARPGROUP.ARRIVE ;  /* 0x00000000000079c5 */ /* 0x000fcc0000000000 */
[----:B------:R-:W-:Y:S01]  /*2a10*/  HGMMA.64x32x16.F32 R104, R24, gdesc[UR8].tnspB, RZ, !UPT, gsb0 ;  /* 0x4060000818687df0 */ /* 0x000fe2000c0008ff */
[----:B------:R-:W-:Y:S01]  /*2a20*/  UMOV UR10, UR15 ;  /* 0x0000000f000a7c82 */ /* 0x000fe20008000000 */
[----:B------:R-:W-:Y:S01]  /*2a30*/  UMOV UR11, 0x80000020 ;  /* 0x80000020000b7882 */ /* 0x000fe20000000000 */
        /* <DEDUP_REMOVED lines=16> */
[----:B------:R-:W-:Y:S01]  /*2b40*/  UIADD3 UR10, UR6, 0x40, URZ ;  /* 0x00000040060a7890 */ /* 0x000fe2000fffe03f */
[----:B------:R-:W-:Y:S01]  /*2b50*/  UMOV UR11, 0x80000020 ;  /* 0x80000020000b7882 */ /* 0x000fe20000000000 */
[----:B------:R-:W-:Y:S02]  /*2b60*/  WARPGROUP.DEPBAR.LE gsb0, 0x0 ;  /* 0x00008000000079c5 */ /* 0x000fe40000010000 */
[----:B------:R-:W-:-:S06]  /*2b70*/  WARPGROUP.ARRIVE ;  /* 0x00000000000079c5 */ /* 0x000fcc0000000000 */
[----:B------:R-:W-:Y:S01]  /*2b80*/  HGMMA.64x32x16.F32 R120, R28, gdesc[UR8].tnspB, R120, gsb0 ;  /* 0x406000081c787df0 */ /* 0x000fe20008000878 */
[----:B------:R-:W-:Y:S01]  /*2b90*/  UMOV UR10, UR14 ;  /* 0x0000000e000a7c82 */ /* 0x000fe20008000000 */
[----:B------:R-:W-:Y:S01]  /*2ba0*/  UMOV UR11, 0x80000020 ;  /* 0x80000020000b7882 */ /* 0x000fe20000000000 */
[----:B------:R-:W-:Y:S01]  /*2bb0*/  UIADD3 UR14, UR6, 0x180, URZ ;  /* 0x00000180060e7890 */ /* 0x000fe2000fffe03f */
        /* <DEDUP_REMOVED lines=46> */
[----:B------:R-:W-:Y:S02]  /*2ea0*/  WARPGROUP.DEPBAR.LE gsb0, 0x0 ;  /* 0x00008000000079c5 */ /* 0x000fe40000010000 */
[----:B------:R-:W-:-:S06]  /*2eb0*/  WARPGROUP.ARRIVE ;  /* 0x00000000000079c5 */ /* 0x000fcc0000000000 */
[----:B------:R-:W-:Y:S01]  /*2ec0*/  HGMMA.64x32x16.F32 R56, R32, gdesc[UR8].tnspB, R56, gsb0 ;  /* 0x4060000820387df0 */ /* 0x000fe20008000838 */
[----:B------:R-:W-:Y:S01]  /*2ed0*/  UIADD3 UR10, UR6, 0xc0, URZ ;  /* 0x000000c0060a7890 */ /* 0x000fe2000fffe03f */
        /* <DEDUP_REMOVED lines=24> */
[----:B------:R-:W-:Y:S03]  /*3060*/  HGMMA.64x32x16.F32 R56, R36, gdesc[UR8].tnspB, R56, gsb0 ;  /* 0x4060000824387df0 */ /* 0x000fe60008000838 */
[----:B------:R-:W-:Y:S02]  /*3070*/  WARPGROUP.DEPBAR.LE gsb0, 0x0 ;  /* 0x00008000000079c5 */ /* 0x000fe40000010000 */
[----:B------:R-:W-:Y:S05]  /*3080*/  @!P0 BRA `(.L_x_23) ;  /* 0x0000000000048947 */ /* 0x000fea0003800000 */
[----:B------:R-:W-:Y:S01]  /*3090*/  BPT.TRAP 0x1 ;  /* 0x000000040000795c */ /* 0x000fe20000300000 */
.L_x_23:
[----:B------:R-:W-:Y:S02]  /*30a0*/  UISETP.GT.U32.AND UP0, UPT, UR61, 0x1, UPT ;  /* 0x000000013d00788c */ /* 0x000fe4000bf04070 */
[----:B------:R-:W-:-:S04]  /*30b0*/  UIADD3 UR5, UR5, 0x27428, URZ ;  /* 0x0002742805057890 */ /* 0x000fc8000fffe03f */
[----:B------:R-:W-:Y:S01]  /*30c0*/  PLOP3.LUT P1, PT, PT, PT, UP0, 0x80, 0x0 ;  /* 0x000000000000781c */ /* 0x000fe20003f2f008 */
[----:B------:R-:W-:-:S09]  /*30d0*/  UPRMT UR5, URZ, 0x654, UR5 ;  /* 0x000006543f057896 */ /* 0x000fd20008000005 */
[----:B------:R-:W-:Y:S03]  /*30e0*/  SYNCS.ARRIVE.TRANS64.RED.A1T0 RZ, [UR5], RZ ;  /* 0x000000ffffff79a7 */ /* 0x000fe60008100405 */
[----:B------:R-:W-:Y:S05]  /*30f0*/  @P1 BRA `(.L_x_24) ;  /* 0x0000000000041947 */ /* 0x000fea0003800000 */
[----:B------:R-:W-:Y:S01]  /*3100*/  BPT.TRAP 0x1 ;  /* 0x000000040000795c */ /* 0x000fe20000300000 */
.L_x_24:
[----:B-1----:R-:W1:Y:S01]  /*3110*/  LDC R6, c[0x0][0x28c] ;  /* 0x0000a300ff067b82 */ /* 0x002e620000000800 */
[----:B------:R-:W-:-:S04]  /*3120*/  UIADD3 UR45, UR4, 0x1, URZ ;  /* 0x00000001042d7890 */ /* 0x000fc8000fffe03f */
[----:B------:R-:W-:-:S04]  /*3130*/  UISETP.NE.AND UP0, UPT, UR45, 0x5, UPT ;  /* 0x000000052d00788c */ /* 0x000fc8000bf05270 */
[----:B------:R-:W-:Y:S02]  /*3140*/  USEL UR5, URZ, 0x1, UP0 ;  /* 0x000000013f057887 */ /* 0x000fe40008000000 */
[----:B------:R-:W-:-:S04]  /*3150*/  USEL UR45, UR45, URZ, UP0 ;  /* 0x0000003f2d2d7287 */ /* 0x000fc80008000000 */
[----:B------:R-:W-:Y:S02]  /*3160*/  LOP3.LUT R23, R23, UR5, RZ, 0x3c, !PT ;  /* 0x0000000517177c12 */ /* 0x000fe4000f8e3cff */
[----:B-1----:R-:W-:-:S13]  /*3170*/  ISETP.GE.AND P2, PT, R6, 0x41, PT ;  /* 0x000000410600780c */ /* 0x002fda0003f46270 */
[----:B------:R-:W-:Y:S05]  /*3180*/  @!P2 BRA `(.L_x_25) ;  /* 0x0000002000f0a947 */ /* 0x000fea0003800000 */
[----:B------:R-:W-:Y:S01]  /*3190*/  IADD3 R6, R6, 0x3f, RZ ;  /* 0x0000003f06067810 */ /* 0x000fe20007ffe0ff */
[----:B------:R-:W-:Y:S01]  /*31a0*/  ULDC UR5, c[0x0][0x604] ;  /* 0x0001810000057ab9 */ /* 0x000fe20000000800 */
[----:B------:R-:W-:Y:S02]  /*31b0*/  MOV R9, R4 ;  /* 0x0000000400097202 */ /* 0x000fe40000000f00 */
[----:B------:R-:W-:-:S04]  /*31c0*/  SHF.R.S32.HI R7, RZ, 0x1f, R6 ;  /* 0x0000001fff077819 */ /* 0x000fc80000011406 */
[----:B------:R-:W-:Y:S02]  /*31d0*/  LEA.HI R6, R7, R6, RZ, 0x6 ;  /* 0x0000000607067211 */ /* 0x000fe400078f30ff */
[----:B------:R-:W-:Y:S02]  /*31e0*/  MOV R7, R5 ;  /* 0x0000000500077202 */ /* 0x000fe40000000f00 */
[----:B------:R-:W-:-:S07]  /*31f0*/  SHF.R.S32.HI R6, RZ, 0x6, R6 ;  /* 0x00000006ff067819 */ /* 0x000fce0000011406 */
.L_x_36:
[----:B------:R-:W-:Y:S05]  /*3200*/  @!P0 BRA `(.L_x_26) ;  /* 0x0000000000048947 */ /* 0x000fea0003800000 */
[----:B------:R-:W-:Y:S01]  /*3210*/  BPT.TRAP 0x1 ;  /* 0x000000040000795c */ /* 0x000fe20000300000 */
.L_x_26:
[----:B------:R-:W-:Y:S01]  /*3220*/  ULEA UR6, UR45, UR46, 0x3 ;  /* 0x0000002e2d067291 */ /* 0x000fe2000f8e183f */
[----:B------:R-:W-:-:S08]  /*3230*/  SHF.L.U32 R4, R23, 0x1f, RZ ;  /* 0x0000001f17047819 */ /* 0x000fd000000006ff */
[----:B------:R-:W1:Y:S02]  /*3240*/  SYNCS.PHASECHK.TRANS64.TRYWAIT P2, [UR6+0x27400], R4 ;  /* 0x02740004ff0075a7 */ /* 0x000e640008040146 */
[----:B-1----:R-:W-:Y:S05]  /*3250*/  @!P2 BRA `(.L_x_27) ;  /* 0x000000640050a947 */ /* 0x002fea0003800000 */
.L_x_119:
[----:B------:R-:W-:Y:S01]  /*3260*/  UIMAD UR6, UR45, 0x500, UR53 ;  /* 0x000005002d0678a4 */ /* 0x000fe2000f8e0235 */
[----:B------:R-:W-:Y:S01]  /*3270*/  WARPGROUP.ARRIVE ;  /* 0x00000000000079c5 */ /* 0x000fe20000000000 */
[----:B------:R-:W-:Y:S01]  /*3280*/  UMOV UR51, 0x80000020 ;  /* 0x8000002000337882 */ /* 0x000fe20000000000 */
[----:B------:R-:W-:Y:S01]  /*3290*/  UMOV UR11, 0x80000020 ;  /* 0x80000020000b7882 */ /* 0x000fe20000000000 */
[----:B------:R-:W-:Y:S02]  /*32a0*/  UIADD3 UR10, UR6, 0x2, URZ ;  /* 0x00000002060a7890 */ /* 0x000fe4000fffe03f */
[----:B------:R-:W-:Y:S02]  /*32b0*/  UIADD3 UR14, UR6, 0x100, URZ ;  /* 0x00000100060e7890 */ /* 0x000fe4000fffe03f */
[----:B------:R-:W-:Y:S01]  /*32c0*/  UMOV UR50, UR6 ;  /* 0x0000000600327c82 */ /* 0x000fe20008000000 */
[----:B------:R-:W-:Y:S01]  /*32d0*/  UMOV UR15, 0x80000020 ;  /* 0x80000020000f7882 */ /* 0x000fe20000000000 */
[----:B------:R-:W-:Y:S01]  /*32e0*/  HGMMA.64x64x16.F32 R24, gdesc[UR48], RZ, !UPT, gsb0 ;  /* 0x00e00000301879f0 */ /* 0x000fe2000c0008ff */
[----:B------:R-:W-:Y:S01]  /*32f0*/  UIADD3 UR18, UR6, 0x102, URZ ;  /* 0x0000010206127890 */ /* 0x000fe2000fffe03f */
[----:B------:R-:W-:Y:S01]  /*3300*/  UMOV UR19, 0x80000020 ;  /* 0x8000002000137882 */ /* 0x000fe20000000000 */
        /* <DEDUP_REMOVED lines=12> */
[----:B------:R-:W-:-:S04]  /*33d0*/  UIADD3 UR6, UR45, 0x1, URZ ;  /* 0x000000012d067890 */ /* 0x000fc8000fffe03f */
[----:B------:R-:W-:-:S04]  /*33e0*/  UISETP.NE.AND UP0, UPT, UR6, 0x5, UPT ;  /* 0x000000050600788c */ /* 0x000fc8000bf05270 */
[----:B------:R-:W-:Y:S01]  /*33f0*/  USEL UR6, UR6, URZ, UP0 ;  /* 0x0000003f06067287 */ /* 0x000fe20008000000 */
[----:B------:R-:W-:Y:S02]  /*3400*/  WARPGROUP.DEPBAR.LE gsb0, 0x0 ;  /* 0x00008000000079c5 */ /* 0x000fe40000010000 */
[----:B------:R-:W-:-:S06]  /*3410*/  WARPGROUP.ARRIVE ;  /* 0x00000000000079c5 */ /* 0x000fcc0000000000 */
[----:B------:R-:W-:Y:S01]  /*3420*/  HGMMA.64x64x16.F32 R24, gdesc[UR8], R24, gsb0 ;  /* 0x00e00000081879f0 */ /* 0x000fe20008000818 */
[----:B------:R-:W-:-:S06]  /*3430*/  USEL UR10, URZ, 0x1, UP0 ;  /* 0x000000013f0a7887 */ /* 0x000fcc0008000000 */
[----:B------:R-:W-:Y:S01]  /*3440*/  LOP3.LUT R23, R23, UR10, RZ, 0x3c, !PT ;  /* 0x0000000a17177c12 */ /* 0x000fe2000f8e3cff */
        /* <DEDUP_REMOVED lines=25> */
[----:B------:R-:W-:Y:S05]  /*35e0*/  @!P0 BRA `(.L_x_28) ;  /* 0x0000000000048947 */ /* 0x000fea0003800000 */
[----:B------:R-:W-:Y:S01]  /*35f0*/  BPT.TRAP 0x1 ;  /* 0x000000040000795c */ /* 0x000fe20000300000 */
.L_x_28:
[----:B-1----:R-:W-:Y:S01]  /*3600*/  FMNMX R4, R24, R9, !PT ;  /* 0x0000000918047209 */ /* 0x002fe20007800000 */
[----:B------:R-:W-:-:S03]  /*3610*/  ULEA UR10, UR6, UR46, 0x3 ;  /* 0x0000002e060a7291 */ /* 0x000fc6000f8e183f */
        /* <DEDUP_REMOVED lines=30> */
[----:B------:R-:W-:Y:S01]  /*3800*/  FMNMX R12, R42, R5, !PT ;  /* 0x000000052a0c7209 */ /* 0x000fe20007800000 */
[----:B------:R-:W-:Y:S02]  /*3810*/  FADD R10, -R10, R9 ;  /* 0x000000090a0a7221 */ /* 0x000fe40000000100 */
        /* <DEDUP_REMOVED lines=18> */
[----:B------:R-:W-:Y:S01]  /*3940*/  @!P5 FMUL R24, R24, 0.5 ;  /* 0x3f0000001818d820 */ /* 0x000fe20000400000 */
[----:B------:R-:W-:Y:S01]  /*3950*/  FSETP.GEU.AND P6, PT, R32, -126, PT ;  /* 0xc2fc00002000780b */ /* 0x000fe20003fce000 */
[----:B------:R-:W-:Y:S01]  /*3960*/  @!P3 FMUL R25, R25, 0.5 ;  /* 0x3f0000001919b820 */ /* 0x000fe20000400000 */
[----:B------:R-:W-:Y:S01]  /*3970*/  FMNMX R5, R51, R12, !PT ;  /* 0x0000000c33057209 */ /* 0x000fe20007800000 */
[--C-:B------:R-:W-:Y:S01]  /*3980*/  FFMA R44, R44, UR5, -R8.reuse ;  /* 0x000000052c2c7c23 */ /* 0x100fe20008000808 */
[--C-:B------:R-:W-:Y:S01]  /*3990*/  FFMA R45, R45, UR5, -R8.reuse ;  /* 0x000000052d2d7c23 */ /* 0x100fe20008000808 */
[----:B------:R-:W1:Y:S01]  /*39a0*/  MUFU.EX2 R24, R24 ;  /* 0x0000001800187308 */ /* 0x000e620000000800 */
[----:B------:R-:W-:Y:S01]  /*39b0*/  FMNMX R12, R54, R5, !PT ;  /* 0x00000005360c7209 */ /* 0x000fe20007800000 */
[----:B------:R-:W-:Y:S01]  /*39c0*/  @!P2 FMUL R28, R28, 0.5 ;  /* 0x3f0000001c1ca820 */ /* 0x000fe20000400000 */
[--C-:B------:R-:W-:Y:S01]  /*39d0*/  FFMA R49, R49, UR5, -R8.reuse ;  /* 0x0000000531317c23 */ /* 0x100fe20008000808 */
[----:B------:R-:W-:Y:S01]  /*39e0*/  @!P4 FMUL R29, R29, 0.5 ;  /* 0x3f0000001d1dc820 */ /* 0x000fe20000400000 */
[----:B------:R-:W-:Y:S01]  /*39f0*/  FMNMX R12, R55, R12, !PT ;  /* 0x0000000c370c7209 */ /* 0x000fe20007800000 */
[--C-:B------:R-:W-:Y:S01]  /*3a00*/  FFMA R48, R48, UR5, -R8.reuse ;  /* 0x0000000530307c23 */ /* 0x100fe20008000808 */
[--C-:B------:R-:W-:Y:S01]  /*3a10*/  FFMA R52, R52, UR5, -R8.reuse ;  /* 0x0000000534347c23 */ /* 0x100fe20008000808 */
[----:B------:R-:W2:Y:S01]  /*3a20*/  MUFU.EX2 R25, R25 ;  /* 0x0000001900197308 */ /* 0x000ea20000000800 */
[----:B------:R-:W-:Y:S01]  /*3a30*/  @!P6 FMUL R32, R32, 0.5 ;  /* 0x3f0000002020e820 */ /* 0x000fe20000400000 */
[----:B------:R-:W3:Y:S01]  /*3a40*/  SHFL.BFLY PT, R5, R12, 0x1, 0x1f ;  /* 0x0c201f000c057f89 */ /* 0x000ee200000e0000 */
[----:B------:R-:W-:Y:S01]  /*3a50*/  FFMA R53, R53, UR5, -R8 ;  /* 0x0000000535357c23 */ /* 0x000fe20008000808 */
[----:B------:R-:W-:-:S04]  /*3a60*/  FMUL R10, R10, UR5 ;  /* 0x000000050a0a7c20 */ /* 0x000fc80008400000 */
[----:B------:R-:W4:Y:S01]  /*3a70*/  MUFU.EX2 R28, R28 ;  /* 0x0000001c001c7308 */ /* 0x000f220000000800 */
[----:B-1----:R-:W-:Y:S01]  /*3a80*/  @!P5 FMUL R24, R24, R24 ;  /* 0x000000181818d220 */ /* 0x002fe20000400000 */
[----:B------:R-:W-:-:S06]  /*3a90*/  FSETP.GEU.AND P5, PT, R33, -126, PT ;  /* 0xc2fc00002100780b */ /* 0x000fcc0003fae000 */
[----:B------:R-:W1:Y:S01]  /*3aa0*/  MUFU.EX2 R29, R29 ;  /* 0x0000001d001d7308 */ /* 0x000e620000000800 */
[----:B--2---:R-:W-:Y:S01]  /*3ab0*/  @!P3 FMUL R25, R25, R25 ;  /* 0x000000191919b220 */ /* 0x004fe20000400000 */
[----:B------:R-:W-:-:S05]  /*3ac0*/  FSETP.GEU.AND P3, PT, R36, -126, PT ;  /* 0xc2fc00002400780b */ /* 0x000fca0003f6e000 */
[----:B------:R-:W-:Y:S01]  /*3ad0*/  @!P5 FMUL R33, R33, 0.5 ;  /* 0x3f0000002121d820 */ /* 0x000fe20000400000 */
[----:B------:R-:W2:Y:S01]  /*3ae0*/  MUFU.EX2 R32, R32 ;  /* 0x0000002000207308 */ /* 0x000ea20000000800 */
[----:B----4-:R-:W-:Y:S01]  /*3af0*/  @!P2 FMUL R28, R28, R28 ;  /* 0x0000001c1c1ca220 */ /* 0x010fe20000400000 */
[----:B------:R-:W-:Y:S02]  /*3b00*/  FSETP.GEU.AND P2, PT, R37, -126, PT ;  /* 0xc2fc00002500780b */ /* 0x000fe40003f4e000 */
[----:B---3--:R-:W-:-:S03]  /*3b10*/  FMNMX R5, R12, R5, !PT ;  /* 0x000000050c057209 */ /* 0x008fc60007800000 */
[----:B------:R-:W-:Y:S01]  /*3b20*/  @!P3 FMUL R36, R36, 0.5 ;  /* 0x3f0000002424b820 */ /* 0x000fe20000400000 */
[----:B------:R-:W3:Y:S01]  /*3b30*/  MUFU.EX2 R33, R33 ;  /* 0x0000002100217308 */ /* 0x000ee20000000800 */
[----:B-1----:R-:W-:Y:S01]  /*3b40*/  @!P4 FMUL R29, R29, R29 ;  /* 0x0000001d1d1dc220 */ /* 0x002fe20000400000 */
[----:B------:R-:W-:Y:S01]  /*3b50*/  FSETP.GEU.AND P4, PT, R40, -126, PT ;  /* 0xc2fc00002800780b */ /* 0x000fe20003f8e000 */
[----:B------:R-:W1:Y:S04]  /*3b60*/  SHFL.BFLY PT, R14, R5, 0x2, 0x1f ;  /* 0x0c401f00050e7f89 */ /* 0x000e6800000e0000 */
[----:B------:R-:W-:Y:S01]  /*3b70*/  @!P2 FMUL R37, R37, 0.5 ;  /* 0x3f0000002525a820 */ /* 0x000fe20000400000 */
[----:B------:R-:W4:Y:S01]  /*3b80*/  MUFU.EX2 R36, R36 ;  /* 0x0000002400247308 */ /* 0x000f220000000800 */
[----:B--2---:R-:W-:Y:S01]  /*3b90*/  @!P6 FMUL R32, R32, R32 ;  /* 0x000000202020e220 */ /* 0x004fe20000400000 */
[----:B------:R-:W-:-:S05]  /*3ba0*/  FSETP.GEU.AND P6, PT, R41, -126, PT ;  /* 0xc2fc00002900780b */ /* 0x000fca0003fce000 */
[----:B------:R-:W-:Y:S01]  /*3bb0*/  @!P4 FMUL R40, R40, 0.5 ;  /* 0x3f0000002828c820 */ /* 0x000fe20000400000 */
[----:B------:R-:W2:Y:S01]  /*3bc0*/  MUFU.EX2 R37, R37 ;  /* 0x0000002500257308 */ /* 0x000ea20000000800 */
[----:B---3--:R-:W-:Y:S01]  /*3bd0*/  @!P5 FMUL R33, R33, R33 ;  /* 0x000000212121d220 */ /* 0x008fe20000400000 */
[----:B------:R-:W-:-:S05]  /*3be0*/  FSETP.GEU.AND P5, PT, R44, -126, PT ;  /* 0xc2fc00002c00780b */ /* 0x000fca0003fae000 */
[----:B------:R-:W-:Y:S01]  /*3bf0*/  @!P6 FMUL R41, R41, 0.5 ;  /* 0x3f0000002929e820 */ /* 0x000fe20000400000 */
[----:B------:R-:W3:Y:S01]  /*3c00*/  MUFU.EX2 R11, R40 ;  /* 0x00000028000b7308 */ /* 0x000ee20000000800 */
[----:B----4-:R-:W-:Y:S01]  /*3c10*/  @!P3 FMUL R36, R36, R36 ;  /* 0x000000242424b220 */ /* 0x010fe20000400000 */
[----:B------:R-:W-:Y:S02]  /*3c20*/  FSETP.GEU.AND P3, PT, R45, -126, PT ;  /* 0xc2fc00002d00780b */ /* 0x000fe40003f6e000 */
[----:B-1----:R-:W-:-:S03]  /*3c30*/  FMNMX R5, R5, R14, !PT ;  /* 0x0000000e05057209 */ /* 0x002fc60007800000 */
        /* <DEDUP_REMOVED lines=8> */
[----:B------:R-:W-:Y:S01]  /*3cc0*/  FADD R9, R24, R11 ;  /* 0x0000000b18097221 */ /* 0x000fe20000000000 */
[----:B------:R-:W-:Y:S01]  /*3cd0*/  F2FP.F16.F32.PACK_AB R24, R25, R24 ;  /* 0x000000181918723e */ /* 0x000fe200000000ff */
[----:B------:R-:W-:Y:S01]  /*3ce0*/  @!P2 FMUL R48, R48, 0.5 ;  /* 0x3f0000003030a820 */ /* 0x000fe20000400000 */
[----:B------:R-:W3:Y:S01]  /*3cf0*/  MUFU.EX2 R14, R45 ;  /* 0x0000002d000e7308 */ /* 0x000ee20000000800 */
[----:B-1----:R-:W-:Y:S01]  /*3d00*/  @!P6 FMUL R12, R12, R12 ;  /* 0x0000000c0c0ce220 */ /* 0x002fe20000400000 */
[----:B------:R-:W-:-:S04]  /*3d10*/  FSETP.NEU.AND P6, PT, R5, -INF , PT ;  /* 0xff8000000500780b */ /* 0x000fc80003fcd000 */
[----:B------:R-:W-:Y:S01]  /*3d20*/  FSEL R40, R5, RZ, P6 ;  /* 0x000000ff05287208 */ /* 0x000fe20003000000 */
[----:B------:R-:W-:Y:S01]  /*3d30*/  @!P4 FMUL R49, R49, 0.5 ;  /* 0x3f0000003131c820 */ /* 0x000fe20000400000 */
[----:B------:R-:W1:Y:S01]  /*3d40*/  MUFU.EX2 R15, R48 ;  /* 0x00000030000f7308 */ /* 0x000e620000000800 */
[----:B--2---:R-:W-:Y:S01]  /*3d50*/  @!P5 FMUL R13, R13, R13 ;  /* 0x0000000d0d0dd220 */ /* 0x004fe20000400000 */
[----:B------:R-:W-:Y:S01]  /*3d60*/  FSETP.GEU.AND P6, PT, R52, -126, PT ;  /* 0xc2fc00003400780b */ /* 0x000fe20003fce000 */
[C---:B------:R-:W-:Y:S01]  /*3d70*/  FMUL R41, R40.reuse, UR5 ;  /* 0x0000000528297c20 */ /* 0x040fe20008400000 */
[----:B------:R-:W-:Y:S01]  /*3d80*/  FSETP.GEU.AND P5, PT, R53, -126, PT ;  /* 0xc2fc00003500780b */ /* 0x000fe20003fae000 */
[----:B------:R-:W-:Y:S01]  /*3d90*/  FADD R40, -R40, R7 ;  /* 0x0000000728287221 */ /* 0x000fe20000000100 */
[----:B------:R-:W-:Y:S01]  /*3da0*/  FADD R7, R25, R12 ;  /* 0x0000000c19077221 */ /* 0x000fe20000000000 */
[--C-:B------:R-:W-:Y:S01]  /*3db0*/  FFMA R26, R26, UR5, -R41.reuse ;  /* 0x000000051a1a7c23 */ /* 0x100fe20008000829 */
[----:B------:R-:W2:Y:S01]  /*3dc0*/  MUFU.EX2 R8, R49 ;  /* 0x0000003100087308 */ /* 0x000ea20000000800 */
[----:B---3--:R-:W-:Y:S01]  /*3dd0*/  @!P3 FMUL R14, R14, R14 ;  /* 0x0000000e0e0eb220 */ /* 0x008fe20000400000 */
[--C-:B------:R-:W-:Y:S01]  /*3de0*/  FFMA R30, R30, UR5, -R41.reuse ;  /* 0x000000051e1e7c23 */ /* 0x100fe20008000829 */
[--C-:B------:R-:W-:Y:S01]  /*3df0*/  FFMA R27, R27, UR5, -R41.reuse ;  /* 0x000000051b1b7c23 */ /* 0x100fe20008000829 */
[----:B------:R-:W-:Y:S01]  /*3e00*/  FSETP.GEU.AND P3, PT, R26, -126, PT ;  /* 0xc2fc00001a00780b */ /* 0x000fe20003f6e000 */
[--C-:B------:R-:W-:Y:S01]  /*3e10*/  FFMA R31, R31, UR5, -R41.reuse ;  /* 0x000000051f1f7c23 */ /* 0x100fe20008000829 */
[--C-:B------:R-:W-:Y:S01]  /*3e20*/  FFMA R34, R34, UR5, -R41.reuse ;  /* 0x0000000522227c23 */ /* 0x100fe20008000829 */
[----:B------:R-:W-:Y:S01]  /*3e30*/  @!P6 FMUL R52, R52, 0.5 ;  /* 0x3f0000003434e820 */ /* 0x000fe20000400000 */
[--C-:B------:R-:W-:Y:S01]  /*3e40*/  FFMA R35, R35, UR5, -R41.reuse ;  /* 0x0000000523237c23 */ /* 0x100fe20008000829 */
[----:B------:R-:W-:Y:S01]  /*3e50*/  @!P5 FMUL R53, R53, 0.5 ;  /* 0x3f0000003535d820 */ /* 0x000fe20000400000 */
[----:B-1----:R-:W-:Y:S01]  /*3e60*/  @!P2 FMUL R15, R15, R15 ;  /* 0x0000000f0f0fa220 */ /* 0x002fe20000400000 */
[----:B------:R-:W-:Y:S01]  /*3e70*/  FSETP.GEU.AND P2, PT, R27, -126, PT ;  /* 0xc2fc00001b00780b */ /* 0x000fe20003f4e000 */
[----:B------:R-:W1:Y:S01]  /*3e80*/  MUFU.EX2 R21, R52 ;  /* 0x0000003400157308 */ /* 0x000e620000000800 */
[--C-:B------:R-:W-:Y:S01]  /*3e90*/  FFMA R54, R54, UR5, -R41.reuse ;  /* 0x0000000536367c23 */ /* 0x100fe20008000829 */
[----:B------:R-:W-:Y:S01]  /*3ea0*/  FFMA R55, R55, UR5, -R41 ;  /* 0x0000000537377c23 */ /* 0x000fe20008000829 */
[----:B------:R-:W-:-:S02]  /*3eb0*/  FMUL R138, R40, UR5 ;  /* 0x00000005288a7c20 */ /* 0x000fc40008400000 */
[----:B------:R-:W-:Y:S01]  /*3ec0*/  @!P3 FMUL R26, R26, 0.5 ;  /* 0x3f0000001a1ab820 */ /* 0x000fe20000400000 */
[----:B--2---:R-:W-:Y:S01]  /*3ed0*/  @!P4 FMUL R8, R8, R8 ;  /* 0x000000080808c220 */ /* 0x004fe20000400000 */
[----:B------:R-:W-:Y:S01]  /*3ee0*/  FSETP.GEU.AND P4, PT, R30, -126, PT ;  /* 0xc2fc00001e00780b */ /* 0x000fe20003f8e000 */
[----:B------:R-:W2:Y:S04]  /*3ef0*/  MUFU.EX2 R20, R53 ;  /* 0x0000003500147308 */ /* 0x000ea80000000800 */
[----:B------:R-:W-:-:S04]  /*3f00*/  @!P2 FMUL R27, R27, 0.5 ;  /* 0x3f0000001b1ba820 */ /* 0x000fc80000400000 */
[----:B------:R3:W4:Y:S01]  /*3f10*/  MUFU.EX2 R44, R26 ;  /* 0x0000001a002c7308 */ /* 0x0007220000000800 */
[----:B-1----:R-:W-:Y:S01]  /*3f20*/  @!P6 FMUL R21, R21, R21 ;  /* 0x000000151515e220 */ /* 0x002fe20000400000 */
[----:B------:R-:W-:Y:S02]  /*3f30*/  FSETP.GEU.AND P6, PT, R31, -126, PT ;  /* 0xc2fc00001f00780b */ /* 0x000fe40003fce000 */
[----:B------:R-:W-:-:S04]  /*3f40*/  @!P4 FMUL R30, R30, 0.5 ;  /* 0x3f0000001e1ec820 */ /* 0x000fc80000400000 */
[----:B------:R1:W5:Y:S01]  /*3f50*/  MUFU.EX2 R48, R30 ;  /* 0x0000001e00307308 */ /* 0x0003620000000800 */
[----:B--2---:R-:W-:Y:S01]  /*3f60*/  @!P5 FMUL R20, R20, R20 ;  /* 0x000000141414d220 */ /* 0x004fe20000400000 */
[----:B------:R-:W-:Y:S01]  /*3f70*/  FSETP.GEU.AND P5, PT, R34, -126, PT ;  /* 0xc2fc00002200780b */ /* 0x000fe20003fae000 */
[----:B---3--:R-:W-:-:S04]  /*3f80*/  FFMA R26, R38, UR5, -R41 ;  /* 0x00000005261a7c23 */ /* 0x008fc80008000829 */
[----:B------:R-:W-:Y:S01]  /*3f90*/  @!P6 FMUL R31, R31, 0.5 ;  /* 0x3f0000001f1fe820 */ /* 0x000fe20000400000 */
[----:B------:R2:W3:Y:S01]  /*3fa0*/  MUFU.EX2 R45, R27 ;  /* 0x0000001b002d7308 */ /* 0x0004e20000000800 */
[----:B----4-:R-:W-:Y:S01]  /*3fb0*/  @!P3 FMUL R44, R44, R44 ;  /* 0x0000002c2c2cb220 */ /* 0x010fe20000400000 */
[----:B------:R-:W-:Y:S01]  /*3fc0*/  FSETP.GEU.AND P3, PT, R35, -126, PT ;  /* 0xc2fc00002300780b */ /* 0x000fe20003f6e000 */
[----:B-1----:R-:W-:-:S04]  /*3fd0*/  FFMA R30, R42, UR5, -R41 ;  /* 0x000000052a1e7c23 */ /* 0x002fc80008000829 */
[----:B------:R-:W-:Y:S01]  /*3fe0*/  @!P5 FMUL R34, R34, 0.5 ;  /* 0x3f0000002222d820 */ /* 0x000fe20000400000 */
[----:B------:R1:W4:Y:S01]  /*3ff0*/  MUFU.EX2 R49, R31 ;  /* 0x0000001f00317308 */ /* 0x0003220000000800 */
[----:B--2---:R-:W-:Y:S01]  /*4000*/  FFMA R27, R39, UR5, -R41 ;  /* 0x00000005271b7c23 */ /* 0x004fe20008000829 */
[----:B-----5:R-:W-:-:S04]  /*4010*/  @!P4 FMUL R48, R48, R48 ;  /* 0x000000303030c220 */ /* 0x020fc80000400000 */
[----:B------:R-:W-:Y:S01]  /*4020*/  FSETP.GEU.AND P4, PT, R27, -126, PT ;  /* 0xc2fc00001b00780b */ /* 0x000fe20003f8e000 */
[----:B------:R-:W-:Y:S01]  /*4030*/  @!P3 FMUL R35, R35, 0.5 ;  /* 0x3f0000002323b820 */ /* 0x000fe20000400000 */
[----:B------:R2:W5:Y:S01]  /*4040*/  MUFU.EX2 R38, R34 ;  /* 0x0000002200267308 */ /* 0x0005620000000800 */
[----:B---3--:R-:W-:Y:S01]  /*4050*/  @!P2 FMUL R45, R45, R45 ;  /* 0x0000002d2d2da220 */ /* 0x008fe20000400000 */
[----:B------:R-:W-:Y:S01]  /*4060*/  FSETP.GEU.AND P2, PT, R26, -126, PT ;  /* 0xc2fc00001a00780b */ /* 0x000fe20003f4e000 */
[----:B-1----:R-:W-:-:S03]  /*4070*/  FFMA R31, R43, UR5, -R41 ;  /* 0x000000052b1f7c23 */ /* 0x002fc60008000829 */
[----:B------:R-:W-:Y:S02]  /*4080*/  F2FP.F16.F32.PACK_AB R25, R45, R44 ;  /* 0x0000002c2d19723e */ /* 0x000fe400000000ff */
[----:B------:R-:W1:Y:S01]  /*4090*/  MUFU.EX2 R39, R35 ;  /* 0x0000002300277308 */ /* 0x000e620000000800 */
[----:B--2---:R-:W-:Y:S01]  /*40a0*/  FFMA R34, R46, UR5, -R41 ;  /* 0x000000052e227c23 */ /* 0x004fe20008000829 */
[----:B----4-:R-:W-:Y:S01]  /*40b0*/  @!P6 FMUL R49, R49, R49 ;  /* 0x000000313131e220 */ /* 0x010fe20000400000 */
[----:B------:R-:W-:Y:S01]  /*40c0*/  @!P4 FMUL R27, R27, 0.5 ;  /* 0x3f0000001b1bc820 */ /* 0x000fe20000400000 */
[----:B------:R-:W-:-:S03]  /*40d0*/  FSETP.GEU.AND P6, PT, R30, -126, PT ;  /* 0xc2fc00001e00780b */ /* 0x000fc60003fce000 */
[----:B------:R-:W-:Y:S01]  /*40e0*/  @!P2 FMUL R26, R26, 0.5 ;  /* 0x3f0000001a1aa820 */ /* 0x000fe20000400000 */
[----:B------:R2:W3:Y:S01]  /*40f0*/  MUFU.EX2 R43, R27 ;  /* 0x0000001b002b7308 */ /* 0x0004e20000000800 */
[----:B-----5:R-:W-:Y:S01]  /*4100*/  @!P5 FMUL R38, R38, R38 ;  /* 0x000000262626d220 */ /* 0x020fe20000400000 */
[----:B------:R-:W-:-:S06]  /*4110*/  FSETP.GEU.AND P5, PT, R31, -126, PT ;  /* 0xc2fc00001f00780b */ /* 0x000fcc0003fae000 */
[----:B------:R4:W5:Y:S01]  /*4120*/  MUFU.EX2 R42, R26 ;  /* 0x0000001a002a7308 */ /* 0x0009620000000800 */
[----:B-1----:R-:W-:Y:S01]  /*4130*/  @!P3 FMUL R39, R39, R39 ;  /* 0x000000272727b220 */ /* 0x002fe20000400000 */
[----:B------:R-:W-:Y:S01]  /*4140*/  FSETP.GEU.AND P3, PT, R34, -126, PT ;  /* 0xc2fc00002200780b */ /* 0x000fe20003f6e000 */
[----:B--2---:R-:W-:Y:S01]  /*4150*/  FFMA R27, R50, UR5, -R41 ;  /* 0x00000005321b7c23 */ /* 0x004fe20008000829 */
[----:B------:R-:W-:-:S03]  /*4160*/  @!P6 FMUL R30, R30, 0.5 ;  /* 0x3f0000001e1ee820 */ /* 0x000fc60000400000 */
[----:B------:R-:W-:Y:S01]  /*4170*/  @!P5 FMUL R31, R31, 0.5 ;  /* 0x3f0000001f1fd820 */ /* 0x000fe20000400000 */
[----:B------:R1:W2:Y:S01]  /*4180*/  MUFU.EX2 R53, R30 ;  /* 0x0000001e00357308 */ /* 0x0002a20000000800 */
[----:B----4-:R-:W-:Y:S01]  /*4190*/  FFMA R26, R47, UR5, -R41 ;  /* 0x000000052f1a7c23 */ /* 0x010fe20008000829 */
[----:B---3--:R-:W-:Y:S01]  /*41a0*/  @!P4 FMUL R43, R43, R43 ;  /* 0x0000002b2b2bc220 */ /* 0x008fe20000400000 */
[----:B------:R-:W-:-:S04]  /*41b0*/  FSETP.GEU.AND P4, PT, R27, -126, PT ;  /* 0xc2fc00001b00780b */ /* 0x000fc80003f8e000 */
[----:B------:R-:W-:Y:S01]  /*41c0*/  @!P3 FMUL R34, R34, 0.5 ;  /* 0x3f0000002222b820 */ /* 0x000fe20000400000 */
[----:B------:R3:W4:Y:S01]  /*41d0*/  MUFU.EX2 R46, R31 ;  /* 0x0000001f002e7308 */ /* 0x0007220000000800 */
[----:B-----5:R-:W-:Y:S01]  /*41e0*/  @!P2 FMUL R42, R42, R42 ;  /* 0x0000002a2a2aa220 */ /* 0x020fe20000400000 */
[----:B------:R-:W-:Y:S01]  /*41f0*/  FSETP.GEU.AND P2, PT, R26, -126, PT ;  /* 0xc2fc00001a00780b */ /* 0x000fe20003f4e000 */
[----:B-1----:R-:W-:-:S05]  /*4200*/  FFMA R30, R51, UR5, -R41 ;  /* 0x00000005331e7c23 */ /* 0x002fca0008000829 */
[----:B------:R1:W5:Y:S01]  /*4210*/  MUFU.EX2 R47, R34 ;  /* 0x00000022002f7308 */ /* 0x0003620000000800 */
[----:B------:R-:W-:Y:S01]  /*4220*/  @!P4 FMUL R27, R27, 0.5 ;  /* 0x3f0000001b1bc820 */ /* 0x000fe20000400000 */
[----:B--2---:R-:W-:Y:S01]  /*4230*/  @!P6 FMUL R53, R53, R53 ;  /* 0x000000353535e220 */ /* 0x004fe20000400000 */
[----:B------:R-:W-:Y:S01]  /*4240*/  FSETP.GEU.AND P6, PT, R30, -126, PT ;  /* 0xc2fc00001e00780b */ /* 0x000fe20003fce000 */
[----:B---3--:R-:W-:-:S03]  /*4250*/  FADD R31, R36, R21 ;  /* 0x00000015241f7221 */ /* 0x008fc60000000000 */
[----:B------:R-:W-:Y:S01]  /*4260*/  @!P2 FMUL R26, R26, 0.5 ;  /* 0x3f0000001a1aa820 */ /* 0x000fe20000400000 */
[----:B------:R2:W3:Y:S01]  /*4270*/  MUFU.EX2 R51, R27 ;  /* 0x0000001b00337308 */ /* 0x0004e20000000800 */
[----:B----4-:R-:W-:Y:S01]  /*4280*/  @!P5 FMUL R46, R46, R46 ;  /* 0x0000002e2e2ed220 */ /* 0x010fe20000400000 */
[----:B------:R-:W-:Y:S01]  /*4290*/  FSETP.GEU.AND P5, PT, R54, -126, PT ;  /* 0xc2fc00003600780b */ /* 0x000fe20003fae000 */
[----:B-1----:R-:W-:-:S05]  /*42a0*/  FADD R34, R37, R20 ;  /* 0x0000001425227221 */ /* 0x002fca0000000000 */
[----:B------:R1:W4:Y:S01]  /*42b0*/  MUFU.EX2 R50, R26 ;  /* 0x0000001a00327308 */ /* 0x0003220000000800 */
[----:B-----5:R-:W-:Y:S01]  /*42c0*/  @!P3 FMUL R47, R47, R47 ;  /* 0x0000002f2f2fb220 */ /* 0x020fe20000400000 */
[----:B------:R-:W-:Y:S01]  /*42d0*/  FSETP.GEU.AND P3, PT, R55, -126, PT ;  /* 0xc2fc00003700780b */ /* 0x000fe20003f6e000 */
[----:B------:R-:W-:Y:S01]  /*42e0*/  @!P6 FMUL R30, R30, 0.5 ;  /* 0x3f0000001e1ee820 */ /* 0x000fe20000400000 */
[----:B--2---:R-:W-:-:S03]  /*42f0*/  FADD R27, R29, R14 ;  /* 0x0000000e1d1b7221 */ /* 0x004fc60000000000 */
[----:B------:R-:W-:Y:S01]  /*4300*/  @!P5 FMUL R54, R54, 0.5 ;  /* 0x3f0000003636d820 */ /* 0x000fe20000400000 */
[----:B------:R2:W5:Y:S01]  /*4310*/  MUFU.EX2 R52, R30 ;  /* 0x0000001e00347308 */ /* 0x0005620000000800 */
[----:B---3--:R-:W-:Y:S01]  /*4320*/  @!P4 FMUL R51, R51, R51 ;  /* 0x000000333333c220 */ /* 0x008fe20000400000 */
[----:B------:R-:W-:Y:S01]  /*4330*/  FSETP.GEU.AND P4, PT, R138, -126, PT ;  /* 0xc2fc00008a00780b */ /* 0x000fe20003f8e000 */
[----:B-1----:R-:W-:Y:S01]  /*4340*/  FADD R26, R33, R8 ;  /* 0x00000008211a7221 */ /* 0x002fe20000000000 */
[----:B------:R-:W-:Y:S01]  /*4350*/  FADD R34, R27, R34 ;  /* 0x000000221b227221 */ /* 0x000fe20000000000 */
[----:B------:R-:W-:Y:S02]  /*4360*/  FADD R27, R45, R46 ;  /* 0x0000002e2d1b7221 */ /* 0x000fe40000000000 */
[----:B------:R-:W-:Y:S01]  /*4370*/  @!P3 FMUL R55, R55, 0.5 ;  /* 0x3f0000003737b820 */ /* 0x000fe20000400000 */
[----:B------:R1:W3:Y:S01]  /*4380*/  MUFU.EX2 R41, R54 ;  /* 0x0000003600297308 */ /* 0x0002e20000000800 */
[----:B----4-:R-:W-:Y:S01]  /*4390*/  @!P2 FMUL R50, R50, R50 ;  /* 0x000000323232a220 */ /* 0x010fe20000400000 */
[----:B------:R-:W-:Y:S01]  /*43a0*/  FSETP.GEU.AND P2, PT, R10, -126, PT ;  /* 0xc2fc00000a00780b */ /* 0x000fe20003f4e000 */
[----:B------:R-:W-:Y:S01]  /*43b0*/  FADD R35, R7, R26 ;  /* 0x0000001a07237221 */ /* 0x000fe20000000000 */
[----:B--2---:R-:W-:Y:S01]  /*43c0*/  FADD R30, R32, R15 ;  /* 0x0000000f201e7221 */ /* 0x004fe20000000000 */
[----:B------:R-:W-:-:S02]  /*43d0*/  FADD R26, R28, R13 ;  /* 0x0000000d1c1a7221 */ /* 0x000fc40000000000 */
[----:B------:R-:W-:Y:S01]  /*43e0*/  @!P4 FMUL R138, R138, 0.5 ;  /* 0x3f0000008a8ac820 */ /* 0x000fe20000400000 */
[----:B------:R2:W4:Y:S01]  /*43f0*/  MUFU.EX2 R40, R55 ;  /* 0x0000003700287308 */ /* 0x0005220000000800 */
[----:B-----5:R-:W-:Y:S01]  /*4400*/  @!P6 FMUL R52, R52, R52 ;  /* 0x000000343434e220 */ /* 0x020fe20000400000 */
[----:B------:R-:W-:Y:S01]  /*4410*/  FADD R9, R9, R30 ;  /* 0x0000001e09097221 */ /* 0x000fe20000000000 */
[----:B------:R-:W-:Y:S01]  /*4420*/  FADD R26, R26, R31 ;  /* 0x0000001f1a1a7221 */ /* 0x000fe20000000000 */
[----:B------:R-:W-:Y:S01]  /*4430*/  FADD R31, R49, R50 ;  /* 0x00000032311f7221 */ /* 0x000fe20000000000 */
[----:B-1----:R-:W-:Y:S01]  /*4440*/  FADD R54, R39, R52 ;  /* 0x0000003427367221 */ /* 0x002fe20000000000 */
[----:B------:R-:W-:Y:S01]  /*4450*/  FADD R30, R48, R47 ;  /* 0x0000002f301e7221 */ /* 0x000fe20000000000 */
[----:B------:R-:W-:Y:S01]  /*4460*/  @!P2 FMUL R10, R10, 0.5 ;  /* 0x3f0000000a0aa820 */ /* 0x000fe20000400000 */
[----:B------:R-:W1:Y:S01]  /*4470*/  MUFU.EX2 R138, R138 ;  /* 0x0000008a008a7308 */ /* 0x000e620000000800 */
[----:B---3--:R-:W-:Y:S01]  /*4480*/  @!P5 FMUL R41, R41, R41 ;  /* 0x000000292929d220 */ /* 0x008fe20000400000 */
[----:B--2---:R-:W-:Y:S01]  /*4490*/  FADD R55, R38, R51 ;  /* 0x0000003326377221 */ /* 0x004fe20000000000 */
[----:B------:R-:W-:Y:S01]  /*44a0*/  FADD R27, R27, R54 ;  /* 0x000000361b1b7221 */ /* 0x000fe20000000000 */
[----:B------:R-:W-:Y:S01]  /*44b0*/  FADD R34, R35, R34 ;  /* 0x0000002223227221 */ /* 0x000fe20000000000 */
[----:B------:R-:W-:Y:S01]  /*44c0*/  FADD R139, R42, R41 ;  /* 0x000000292a8b7221 */ /* 0x000fe20000000000 */
[----:B------:R-:W-:Y:S01]  /*44d0*/  FADD R9, R9, R26 ;  /* 0x0000001a09097221 */ /* 0x000fe20000000000 */
[----:B------:R-:W-:Y:S01]  /*44e0*/  F2FP.F16.F32.PACK_AB R26, R29, R28 ;  /* 0x0000001c1d1a723e */ /* 0x000fe200000000ff */
[----:B------:R2:W3:Y:S01]  /*44f0*/  MUFU.EX2 R7, R10 ;  /* 0x0000000a00077308 */ /* 0x0004e20000000800 */
[----:B----4-:R-:W-:Y:S01]  /*4500*/  @!P3 FMUL R40, R40, R40 ;  /* 0x000000282828b220 */ /* 0x010fe20000400000 */
[----:B------:R-:W-:Y:S01]  /*4510*/  FADD R139, R30, R139 ;  /* 0x0000008b1e8b7221 */ /* 0x000fe20000000000 */
[----:B------:R-:W-:Y:S01]  /*4520*/  FADD R34, R9, R34 ;  /* 0x0000002209227221 */ /* 0x000fe20000000000 */
[----:B------:R-:W-:Y:S01]  /*4530*/  SHF.L.U32 R9, R23, 0x1f, RZ ;  /* 0x0000001f17097819 */ /* 0x000fe200000006ff */
[----:B------:R-:W-:Y:S01]  /*4540*/  FADD R140, R43, R40 ;  /* 0x000000282b8c7221 */ /* 0x000fe20000000000 */
[----:B------:R-:W-:-:S02]  /*4550*/  F2FP.F16.F32.PACK_AB R28, R33, R32 ;  /* 0x00000020211c723e */ /* 0x000fc400000000ff */
[----:B------:R-:W-:Y:S01]  /*4560*/  F2FP.F16.F32.PACK_AB R29, R39, R38 ;  /* 0x00000026271d723e */ /* 0x000fe200000000ff */
[----:B--2---:R-:W-:Y:S01]  /*4570*/  FADD R10, R44, R53 ;  /* 0x000000352c0a7221 */ /* 0x004fe20000000000 */
[----:B------:R-:W-:Y:S01]  /*4580*/  FADD R140, R31, R140 ;  /* 0x0000008c1f8c7221 */ /* 0x000fe20000000000 */
[----:B-1----:R-:W-:Y:S01]  /*4590*/  @!P4 FMUL R138, R138, R138 ;  /* 0x0000008a8a8ac220 */ /* 0x002fe20000400000 */
[----:B------:R-:W-:Y:S01]  /*45a0*/  F2FP.F16.F32.PACK_AB R30, R37, R36 ;  /* 0x00000024251e723e */ /* 0x000fe200000000ff */
[----:B------:R-:W-:Y:S01]  /*45b0*/  FADD R10, R10, R55 ;  /* 0x000000370a0a7221 */ /* 0x000fe20000000000 */
[----:B------:R-:W-:Y:S01]  /*45c0*/  FADD R27, R27, R140 ;  /* 0x0000008c1b1b7221 */ /* 0x000fe20000000000 */
[-C--:B------:R-:W-:Y:S01]  /*45d0*/  FMUL R122, R122, R138.reuse ;  /* 0x0000008a7a7a7220 */ /* 0x080fe20000400000 */
[-C--:B------:R-:W-:Y:S01]  /*45e0*/  FMUL R123, R123, R138.reuse ;  /* 0x0000008a7b7b7220 */ /* 0x080fe20000400000 */
[----:B------:R-:W-:Y:S01]  /*45f0*/  FADD R10, R10, R139 ;  /* 0x0000008b0a0a7221 */ /* 0x000fe20000000000 */
[----:B---3--:R-:W-:Y:S01]  /*4600*/  @!P2 FMUL R7, R7, R7 ;  /* 0x000000070707a220 */ /* 0x008fe20000400000 */
[----:B------:R1:W2:Y:S01]  /*4610*/  SYNCS.PHASECHK.TRANS64.TRYWAIT P2, [UR10+0x27400], R9 ;  /* 0x02740009ff0075a7 */ /* 0x0002a2000804014a */
[----:B------:R-:W-:Y:S01]  /*4620*/  FMUL R126, R126, R138 ;  /* 0x0000008a7e7e7220 */ /* 0x000fe20000400000 */
[----:B------:R-:W-:Y:S01]  /*4630*/  FADD R27, R10, R27 ;  /* 0x0000001b0a1b7221 */ /* 0x000fe20000000000 */
[----:B------:R-:W-:Y:S01]  /*4640*/  FFMA R0, R7, R0, R34 ;  /* 0x0000000007007223 */ /* 0x000fe20000000022 */
[-C--:B------:R-:W-:Y:S01]  /*4650*/  FMUL R120, R120, R7.reuse ;  /* 0x0000000778787220 */ /* 0x080fe20000400000 */
[----:B------:R-:W-:Y:S01]  /*4660*/  FMUL R121, R121, R7 ;  /* 0x0000000779797220 */ /* 0x000fe20000400000 */
[----:B------:R-:W-:Y:S01]  /*4670*/  FFMA R3, R138, R3, R27 ;  /* 0x000000038a037223 */ /* 0x000fe2000000001b */
[-C--:B------:R-:W-:Y:S01]  /*4680*/  FMUL R124, R124, R7.reuse ;  /* 0x000000077c7c7220 */ /* 0x080fe20000400000 */
        /* <DEDUP_REMOVED lines=36> */
[----:B------:R-:W-:Y:S01]  /*48d0*/  FMUL R69, R69, R7 ;  /* 0x0000000745457220 */ /* 0x000fe20000400000 */
        /* <DEDUP_REMOVED lines=37> */
[----:B------:R-:W-:-:S02]  /*4b30*/  F2FP.F16.F32.PACK_AB R27, R49, R48 ;  /* 0x00000030311b723e */ /* 0x000fc400000000ff */
[----:B------:R-:W-:Y:S02]  /*4b40*/  F2FP.F16.F32.PACK_AB R31, R43, R42 ;  /* 0x0000002a2b1f723e */ /* 0x000fe400000000ff */
[----:B------:R-:W-:Y:S02]  /*4b50*/  F2FP.F16.F32.PACK_AB R32, R12, R11 ;  /* 0x0000000b0c20723e */ /* 0x000fe400000000ff */
[----:B------:R-:W-:Y:S02]  /*4b60*/  F2FP.F16.F32.PACK_AB R33, R46, R53 ;  /* 0x000000352e21723e */ /* 0x000fe400000000ff */
[----:B------:R-:W-:Y:S02]  /*4b70*/  F2FP.F16.F32.PACK_AB R34, R14, R13 ;  /* 0x0000000d0e22723e */ /* 0x000fe400000000ff */
[----:B------:R-:W-:Y:S02]  /*4b80*/  F2FP.F16.F32.PACK_AB R35, R50, R47 ;  /* 0x0000002f3223723e */ /* 0x000fe400000000ff */
[----:B------:R-:W-:-:S02]  /*4b90*/  F2FP.F16.F32.PACK_AB R36, R8, R15 ;  /* 0x0000000f0824723e */ /* 0x000fc400000000ff */
[----:B------:R-:W-:Y:S02]  /*4ba0*/  F2FP.F16.F32.PACK_AB R37, R52, R51 ;  /* 0x000000333425723e */ /* 0x000fe400000000ff */
[----:B------:R-:W-:Y:S01]  /*4bb0*/  F2FP.F16.F32.PACK_AB R38, R20, R21 ;  /* 0x000000151426723e */ /* 0x000fe200000000ff */
[----:B-12---:R-:W-:Y:S06]  /*4bc0*/  @!P0 BRA `(.L_x_29) ;  /* 0x0000000000048947 */ /* 0x006fec0003800000 */
[----:B------:R-:W-:Y:S01]  /*4bd0*/  BPT.TRAP 0x1 ;  /* 0x000000040000795c */ /* 0x000fe20000300000 */
.L_x_29:
[----:B------:R-:W-:Y:S05]  /*4be0*/  @P2 BRA `(.L_x_30) ;  /* 0x0000000000082947 */ /* 0x000fea0003800000 */
[----:B------:R-:W1:Y:S02]  /*4bf0*/  SYNCS.PHASECHK.TRANS64.TRYWAIT P2, [UR10+0x27400], R9 ;  /* 0x02740009ff0075a7 */ /* 0x000e64000804014a */
[----:B-1----:R-:W-:Y:S05]  /*4c00*/  @!P2 BRA `(.L_x_31) ;  /* 0x0000004800fca947 */ /* 0x002fea0003800000 */
.L_x_30:
[----:B------:R-:W-:Y:S01]  /*4c10*/  UIMAD UR10, UR6, 0x500, UR52 ;  /* 0x00000500060a78a4 */ /* 0x000fe2000f8e0234 */
[----:B------:R-:W-:Y:S01]  /*4c20*/  WARPGROUP.ARRIVE ;  /* 0x00000000000079c5 */ /* 0x000fe20000000000 */
[----:B------:R-:W-:Y:S01]  /*4c30*/  UMOV UR11, 0x80000020 ;  /* 0x80000020000b7882 */ /* 0x000fe20000000000 */
[----:B------:R-:W-:Y:S01]  /*4c40*/  UMOV UR15, 0x80000020 ;  /* 0x80000020000f7882 */ /* 0x000fe20000000000 */
[----:B------:R-:W-:Y:S01]  /*4c50*/  UIADD3 UR14, UR10, 0x100, URZ ;  /* 0x000001000a0e7890 */ /* 0x000fe2000fffe03f */
[----:B------:R-:W-:Y:S01]  /*4c60*/  F2FP.F16.F32.PACK_AB R39, R40, R41 ;  /* 0x000000292827723e */ /* 0x000fe200000000ff */
[----:B------:R-:W-:Y:S02]  /*4c70*/  UIADD3 UR18, UR10, 0x200, URZ ;  /* 0x000002000a127890 */ /* 0x000fe4000fffe03f */
[----:B------:R-:W-:Y:S02]  /*4c80*/  UIADD3 UR19, UR10, 0x300, URZ ;  /* 0x000003000a137890 */ /* 0x000fe4000fffe03f */
[----:B------:R-:W-:Y:S01]  /*4c90*/  HGMMA.64x32x16.F32 R120, R24, gdesc[UR8].tnspB, R120, gsb0 ;  /* 0x4060000818787df0 */ /* 0x000fe20008000878 */
[----:B------:R-:W-:-:S02]  /*4ca0*/  UIADD3 UR11, UR10, 0x400, URZ ;  /* 0x000004000a0b7890 */ /* 0x000fc4000fffe03f */
        /* <DEDUP_REMOVED lines=85> */
[----:B------:R-:W-:-:S03]  /*5200*/  UIADD3 UR14, UR10, 0x4c0, URZ ;  /* 0x000004c00a0e7890 */ /* 0x000fc6000fffe03f */
[----:B------:R-:W-:Y:S01]  /*5210*/  UMOV UR10, UR18 ;  /* 0x00000012000a7c82 */ /* 0x000fe20008000000 */
        /* <DEDUP_REMOVED lines=21> */
.L_x_32:
[----:B------:R-:W-:-:S04]  /*5370*/  ULEA UR10, UR4, UR46, 0x3 ;  /* 0x0000002e040a7291 */ /* 0x000fc8000f8e183f */
[----:B------:R-:W-:-:S04]  /*5380*/  UIADD3 UR10, UR10, 0x27428, URZ ;  /* 0x000274280a0a7890 */ /* 0x000fc8000fffe03f */
[----:B------:R-:W-:-:S09]  /*5390*/  UPRMT UR10, URZ, 0x654, UR10 ;  /* 0x000006543f0a7896 */ /* 0x000fd2000800000a */
[----:B------:R-:W-:Y:S01]  /*53a0*/  SYNCS.ARRIVE.TRANS64.RED.A1T0 RZ, [UR10], RZ ;  /* 0x000000ffffff79a7 */ /* 0x000fe2000810040a */
[----:B------:R-:W-:Y:S05]  /*53b0*/  @P1 BRA `(.L_x_33) ;  /* 0x0000000000041947 */ /* 0x000fea0003800000 */
[----:B------:R-:W-:Y:S01]  /*53c0*/  BPT.TRAP 0x1 ;  /* 0x000000040000795c */ /* 0x000fe20000300000 */
.L_x_33:
[----:B------:R-:W-:-:S04]  /*53d0*/  UIADD3 UR4, UR4, 0x1, URZ ;  /* 0x0000000104047890 */ /* 0x000fc8000fffe03f */
[----:B------:R-:W-:-:S04]  /*53e0*/  UISETP.NE.AND UP0, UPT, UR4, 0x5, UPT ;  /* 0x000000050400788c */ /* 0x000fc8000bf05270 */
[----:B------:R-:W-:Y:S01]  /*53f0*/  USEL UR10, UR4, URZ, UP0 ;  /* 0x0000003f040a7287 */ /* 0x000fe20008000000 */
[----:B------:R-:W-:Y:S11]  /*5400*/  @!P0 BRA `(.L_x_34) ;  /* 0x0000000000048947 */ /* 0x000ff60003800000 */
[----:B------:R-:W-:Y:S01]  /*5410*/  BPT.TRAP 0x1 ;  /* 0x000000040000795c */ /* 0x000fe20000300000 */
.L_x_34:
[----:B------:R-:W-:-:S04]  /*5420*/  ULEA UR4, UR10, UR46, 0x3 ;  /* 0x0000002e0a047291 */ /* 0x000fc8000f8e183f */
[----:B------:R-:W-:-:S04]  /*5430*/  UIADD3 UR4, UR4, 0x27428, URZ ;  /* 0x0002742804047890 */ /* 0x000fc8000fffe03f */
[----:B------:R-:W-:-:S09]  /*5440*/  UPRMT UR4, URZ, 0x654, UR4 ;  /* 0x000006543f047896 */ /* 0x000fd20008000004 */
[----:B------:R-:W-:Y:S01]  /*5450*/  SYNCS.ARRIVE.TRANS64.RED.A1T0 RZ, [UR4], RZ ;  /* 0x000000ffffff79a7 */ /* 0x000fe20008100404 */
[----:B------:R-:W-:Y:S05]  /*5460*/  @P1 BRA `(.L_x_35) ;  /* 0x0000000000041947 */ /* 0x000fea0003800000 */
[----:B------:R-:W-:Y:S01]  /*5470*/  BPT.TRAP 0x1 ;  /* 0x000000040000795c */ /* 0x000fe20000300000 */
.L_x_35:
[----:B------:R-:W-:Y:S01]  /*5480*/  UIADD3 UR6, UR6, 0x1, URZ ;  /* 0x0000000106067890 */ /* 0x000fe2000fffe03f */
[C---:B------:R-:W-:Y:S01]  /*5490*/  ISETP.GT.AND P2, PT, R6.reuse, 0x2, PT ;  /* 0x000000020600780c */ /* 0x040fe20003f44270 */
[----:B------:R-:W-:Y:S01]  /*54a0*/  UIADD3 UR4, UR10, 0x1, URZ ;  /* 0x000000010a047890 */ /* 0x000fe2000fffe03f */
[----:B------:R-:W-:Y:S01]  /*54b0*/  IADD3 R6, R6, -0x1, RZ ;  /* 0xffffffff06067810 */ /* 0x000fe20007ffe0ff */
[----:B------:R-:W-:Y:S01]  /*54c0*/  UISETP.NE.AND UP1, UPT, UR6, 0x5, UPT ;  /* 0x000000050600788c */ /* 0x000fe2000bf25270 */
[----:B-1----:R-:W-:Y:S01]  /*54d0*/  MOV R9, R4 ;  /* 0x0000000400097202 */ /* 0x002fe20000000f00 */
[----:B------:R-:W-:Y:S01]  /*54e0*/  UISETP.NE.AND UP0, UPT, UR4, 0x5, UPT ;  /* 0x000000050400788c */ /* 0x000fe2000bf05270 */
[----:B------:R-:W-:Y:S01]  /*54f0*/  IMAD.MOV.U32 R7, RZ, RZ, R5 ;  /* 0x000000ffff077224 */ /* 0x000fe200078e0005 */
[----:B------:R-:W-:Y:S02]  /*5500*/  USEL UR10, URZ, 0x1, UP1 ;  /* 0x000000013f0a7887 */ /* 0x000fe40008800000 */
[----:B------:R-:W-:-:S02]  /*5510*/  USEL UR4, UR4, URZ, UP0 ;  /* 0x0000003f04047287 */ /* 0x000fc40008000000 */
[----:B------:R-:W-:Y:S02]  /*5520*/  USEL UR45, UR6, URZ, UP1 ;  /* 0x0000003f062d7287 */ /* 0x000fe40008800000 */
[----:B------:R-:W-:Y:S01]  /*5530*/  LOP3.LUT R23, R23, UR10, RZ, 0x3c, !PT ;  /* 0x0000000a17177c12 */ /* 0x000fe2000f8e3cff */
[----:B------:R-:W-:Y:S09]  /*5540*/  @P2 BRA `(.L_x_36) ;  /* 0xffffffdc002c2947 */ /* 0x000ff2000383ffff */
.L_x_25:
[----:B------:R-:W-:-:S04]  /*5550*/  ULOP3.LUT UR5, UR60, 0x1, URZ, 0xfc, !UPT ;  /* 0x000000013c057892 */ /* 0x000fc8000f8efc3f */
[----:B------:R-:W-:-:S06]  /*5560*/  UISETP.NE.AND UP0, UPT, UR5, 0x3, UPT ;  /* 0x000000030500788c */ /* 0x000fcc000bf05270 */
[----:B------:R-:W-:-:S13]  /*5570*/  PLOP3.LUT P2, PT, PT, PT, UP0, 0x80, 0x0 ;  /* 0x000000000000781c */ /* 0x000fda0003f4f008 */
[----:B------:R-:W-:Y:S05]  /*5580*/  @!P2 BRA `(.L_x_37) ;  /* 0x000000000004a947 */ /* 0x000fea0003800000 */
[----:B------:R-:W-:Y:S01]  /*5590*/  BPT.TRAP 0x1 ;  /* 0x000000040000795c */ /* 0x000fe20000300000 */
.L_x_37:
[----:B------:R-:W-:Y:S02]  /*55a0*/  UISETP.GT.U32.AND UP0, UPT, UR60, 0x1, UPT ;  /* 0x000000013c00788c */ /* 0x000fe4000bf04070 */
[----:B------:R-:W-:-:S04]  /*55b0*/  ULEA UR5, UR47, UR46, 0x3 ;  /* 0x0000002e2f057291 */ /* 0x000fc8000f8e183f */
[----:B------:R-:W-:Y:S01]  /*55c0*/  UIADD3 UR5, UR5, 0x27460, URZ ;  /* 0x0002746005057890 */ /* 0x000fe2000fffe03f */
[----:B------:R-:W-:-:S03]  /*55d0*/  PLOP3.LUT P2, PT, PT, PT, UP0, 0x80, 0x0 ;  /* 0x000000000000781c */ /* 0x000fc60003f4f008 */
[----:B------:R-:W-:-:S09]  /*55e0*/  UPRMT UR5, URZ, 0x654, UR5 ;  /* 0x000006543f057896 */ /* 0x000fd20008000005 */
[----:B------:R-:W-:Y:S01]  /*55f0*/  SYNCS.ARRIVE.TRANS64.RED.A1T0 RZ, [UR5], RZ ;  /* 0x000000ffffff79a7 */ /* 0x000fe20008100405 */
[----:B------:R-:W-:Y:S05]  /*5600*/  @P2 BRA `(.L_x_38) ;  /* 0x0000000000042947 */ /* 0x000fea0003800000 */
[----:B------:R-:W-:Y:S01]  /*5610*/  BPT.TRAP 0x1 ;  /* 0x000000040000795c */ /* 0x000fe20000300000 */
.L_x_38:
[----:B------:R-:W-:Y:S05]  /*5620*/  @!P0 BRA `(.L_x_39) ;  /* 0x0000000000048947 */ /* 0x000fea0003800000 */
[----:B------:R-:W-:Y:S01]  /*5630*/  BPT.TRAP 0x1 ;  /* 0x000000040000795c */ /* 0x000fe20000300000 */
.L_x_39:
[----:B------:R-:W-:-:S04]  /*5640*/  ULEA UR4, UR4, UR46, 0x3 ;  /* 0x0000002e04047291 */ /* 0x000fc8000f8e183f */
[----:B------:R-:W-:-:S04]  /*5650*/  UIADD3 UR4, UR4, 0x27428, URZ ;  /* 0x0002742804047890 */ /* 0x000fc8000fffe03f */
[----:B------:R-:W-:-:S09]  /*5660*/  UPRMT UR4, URZ, 0x654, UR4 ;  /* 0x000006543f047896 */ /* 0x000fd20008000004 */
[----:B------:R-:W-:Y:S01]  /*5670*/  SYNCS.ARRIVE.TRANS64.RED.A1T0 RZ, [UR4], RZ ;  /* 0x000000ffffff79a7 */ /* 0x000fe20008100404 */
[----:B------:R-:W-:Y:S05]  /*5680*/  @P1 BRA `(.L_x_40) ;  /* 0x0000000000041947 */ /* 0x000fea0003800000 */
[----:B------:R-:W-:Y:S01]  /*5690*/  BPT.TRAP 0x1 ;  /* 0x000000040000795c */ /* 0x000fe20000300000 */
.L_x_40:
[----:B------:R-:W1:Y:S01]  /*56a0*/  SHFL.BFLY PT, R7, R0, 0x1, 0x1f ;  /* 0x0c201f0000077f89 */ /* 0x000e6200000e0000 */
[----:B------:R-:W-:Y:S01]  /*56b0*/  BSSY B0, `(.L_x_41) ;  /* 0x0000023000007945 */ /* 0x000fe20003800000 */
[----:B------:R-:W-:Y:S02]  /*56c0*/  MOV R9, 0x7f800000 ;  /* 0x7f80000000097802 */ /* 0x000fe40000000f00 */
[----:B------:R-:W2:Y:S01]  /*56d0*/  SHFL.BFLY PT, R6, R3, 0x1, 0x1f ;  /* 0x0c201f0003067f89 */ /* 0x000ea200000e0000 */
[----:B------:R-:W-:Y:S02]  /*56e0*/  MOV R10, 0x3f800000 ;  /* 0x3f800000000a7802 */ /* 0x000fe40000000f00 */
[----:B------:R-:W-:Y:S01]  /*56f0*/  MOV R11, 0x7f800000 ;  /* 0x7f800000000b7802 */ /* 0x000fe20000000f00 */
[----:B-1----:R-:W-:Y:S01]  /*5700*/  FADD R7, R7, R0 ;  /* 0x0000000007077221 */ /* 0x002fe20000000000 */
[----:B--2---:R-:W-:-:S04]  /*5710*/  FADD R15, R6, R3 ;  /* 0x00000003060f7221 */ /* 0x004fc80000000000 */
[----:B------:R-:W1:Y:S01]  /*5720*/  SHFL.BFLY PT, R8, R7, 0x2, 0x1f ;  /* 0x0c401f0007087f89 */ /* 0x000e6200000e0000 */
[----:B------:R-:W-:-:S03]  /*5730*/  MOV R6, 0x3f800000 ;  /* 0x3f80000000067802 */ /* 0x000fc60000000f00 */
[----:B------:R-:W2:Y:S01]  /*5740*/  SHFL.BFLY PT, R20, R15, 0x2, 0x1f ;  /* 0x0c401f000f147f89 */ /* 0x000ea200000e0000 */
[C---:B-1----:R-:W-:Y:S01]  /*5750*/  FSETP.NE.AND P0, PT, R7.reuse, -R8, PT ;  /* 0x800000080700720b */ /* 0x042fe20003f05000 */
[----:B------:R-:W-:Y:S01]  /*5760*/  FADD R3, R7, R8 ;  /* 0x0000000807037221 */ /* 0x000fe20000000000 */
[----:B--2---:R-:W-:-:S11]  /*5770*/  FADD R8, R15, R20 ;  /* 0x000000140f087221 */ /* 0x004fd60000000000 */
[----:B------:R-:W-:Y:S05]  /*5780*/  @!P0 BRA `(.L_x_42) ;  /* 0x0000000000548947 */ /* 0x000fea0003800000 */
[----:B------:R-:W-:Y:S01]  /*5790*/  IADD3 R0, R3, 0x1800000, RZ ;  /* 0x0180000003007810 */ /* 0x000fe20007ffe0ff */
[----:B------:R-:W-:Y:S03]  /*57a0*/  BSSY B1, `(.L_x_43) ;  /* 0x000000c000017945 */ /* 0x000fe60003800000 */
[----:B------:R-:W-:-:S04]  /*57b0*/  LOP3.LUT R0, R0, 0x7f800000, RZ, 0xc0, !PT ;  /* 0x7f80000000007812 */ /* 0x000fc800078ec0ff */
[----:B------:R-:W-:-:S13]  /*57c0*/  ISETP.GT.U32.AND P0, PT, R0, 0x1ffffff, PT ;  /* 0x01ffffff0000780c */ /* 0x000fda0003f04070 */
[----:B------:R-:W-:Y:S05]  /*57d0*/  @P0 BRA `(.L_x_44) ;  /* 0x0000000000100947 */ /* 0x000fea0003800000 */
[----:B------:R-:W-:-:S07]  /*57e0*/  MOV R14, 0x5800 ;  /* 0x00005800000e7802 */ /* 0x000fce0000000f00 */
[----:B------:R-:W-:Y:S05]  /*57f0*/  CALL.REL.NOINC `($__internal_0_$__cuda_sm20_rcp_rn_f32_slowpath) ;  /* 0x0000004400107944 */ /* 0x000fea0003c00000 */
[----:B------:R-:W-:Y:S01]  /*5800*/  MOV R6, R0 ;  /* 0x0000000000067202 */ /* 0x000fe20000000f00 */
[----:B------:R-:W-:Y:S06]  /*5810*/  BRA `(.L_x_45) ;  /* 0x0000000000107947 */ /* 0x000fec0003800000 */
.L_x_44:
[----:B------:R-:W1:Y:S02]  /*5820*/  MUFU.RCP R6, R3 ;  /* 0x0000000300067308 */ /* 0x000e640000001000 */
[----:B-1----:R-:W-:-:S04]  /*5830*/  FFMA R0, R3, R6, -1 ;  /* 0xbf80000003007423 */ /* 0x002fc80000000006 */
[----:B------:R-:W-:-:S04]  /*5840*/  FADD.FTZ R7, -R0, -RZ ;  /* 0x800000ff00077221 */ /* 0x000fc80000010100 */
[----:B------:R-:W-:-:S07]  /*5850*/  FFMA R6, R6, R7, R6 ;  /* 0x0000000706067223 */ /* 0x000fce0000000006 */
.L_x_45:
[----:B------:R-:W-:Y:S05]  /*5860*/  BSYNC B1 ;  /* 0x0000000000017941 */ /* 0x000fea0003800000 */
.L_x_43:
[----:B------:R-:W-:Y:S01]  /*5870*/  FSETP.GEU.AND P0, PT, |R3|, 1.175494350822287508e-38, PT ;  /* 0x008000000300780b */ /* 0x000fe20003f0e200 */
[----:B------:R-:W-:-:S12]  /*5880*/  ULDC UR4, c[0x0][0x600] ;  /* 0x0001800000047ab9 */ /* 0x000fd80000000800 */
[----:B------:R-:W-:-:S04]  /*5890*/  @!P0 FMUL R3, R3, 16777216 ;  /* 0x4b80000003038820 */ /* 0x000fc80000400000 */
[----:B------:R-:W1:Y:S02]  /*58a0*/  MUFU.LG2 R0, R3 ;  /* 0x0000000300007308 */ /* 0x000e640000000c00 */
[----:B-1----:R-:W-:-:S04]  /*58b0*/  @!P0 FADD R0, R0, -24 ;  /* 0xc1c0000000008421 */ /* 0x002fc80000000000 */
[----:B------:R-:W-:-:S04]  /*58c0*/  FMUL R11, R0, 0.69314718246459960938 ;  /* 0x3f317218000b7820 */ /* 0x000fc80000400000 */
[----:B------:R-:W-:-:S07]  /*58d0*/  FFMA R11, R4, UR4, R11 ;  /* 0x00000004040b7c23 */ /* 0x000fce000800000b */
.L_x_42:
[----:B------:R-:W-:Y:S05]  /*58e0*/  BSYNC B0 ;  /* 0x0000000000007941 */ /* 0x000fea0003800000 */
.L_x_41:
[----:B------:R-:W-:Y:S01]  /*58f0*/  FSETP.NE.AND P0, PT, R15, -R20, PT ;  /* 0x800000140f00720b */ /* 0x000fe20003f05000 */
[----:B------:R-:W-:Y:S01]  /*5900*/  ULDC UR4, c[0x0][0x608] ;  /* 0x0001820000047ab9 */ /* 0x000fe20000000800 */
[----:B------:R-:W-:Y:S01]  /*5910*/  BSSY B0, `(.L_x_46) ;  /* 0x0000041000007945 */ /* 0x000fe20003800000 */
[----:B------:R-:W-:-:S04]  /*5920*/  FMUL R6, R6, UR4 ;  /* 0x0000000406067c20 */ /* 0x000fc80008400000 */
        /* <DEDUP_REMOVED lines=40> */
[----:B------:R-:W-:Y:S06]  /*5bb0*/  @!P0 BRA `(.L_x_47) ;  /* 0x0000000000588947 */ /* 0x000fec0003800000 */
[----:B------:R-:W-:Y:S01]  /*5bc0*/  VIADD R0, R8, 0x1800000 ;  /* 0x0180000008007836 */ /* 0x000fe20000000000 */
[----:B------:R-:W-:Y:S04]  /*5bd0*/  BSSY B1, `(.L_x_48) ;  /* 0x000000d000017945 */ /* 0x000fe80003800000 */
[----:B------:R-:W-:-:S04]  /*5be0*/  LOP3.LUT R0, R0, 0x7f800000, RZ, 0xc0, !PT ;  /* 0x7f80000000007812 */ /* 0x000fc800078ec0ff */
[----:B------:R-:W-:-:S13]  /*5bf0*/  ISETP.GT.U32.AND P0, PT, R0, 0x1ffffff, PT ;  /* 0x01ffffff0000780c */ /* 0x000fda0003f04070 */
[----:B------:R-:W-:Y:S05]  /*5c00*/  @P0 BRA `(.L_x_49) ;  /* 0x0000000000140947 */ /* 0x000fea0003800000 */
[----:B------:R-:W-:Y:S02]  /*5c10*/  MOV R3, R8 ;  /* 0x0000000800037202 */ /* 0x000fe40000000f00 */
[----:B------:R-:W-:-:S07]  /*5c20*/  MOV R14, 0x5c40 ;  /* 0x00005c40000e7802 */ /* 0x000fce0000000f00 */
[----:B------:R-:W-:Y:S05]  /*5c30*/  CALL.REL.NOINC `($__internal_0_$__cuda_sm20_rcp_rn_f32_slowpath) ;  /* 0x0000004000007944 */ /* 0x000fea0003c00000 */
[----:B------:R-:W-:Y:S01]  /*5c40*/  MOV R10, R0 ;  /* 0x00000000000a7202 */ /* 0x000fe20000000f00 */
[----:B------:R-:W-:Y:S06]  /*5c50*/  BRA `(.L_x_50) ;  /* 0x0000000000107947 */ /* 0x000fec0003800000 */
.L_x_49:
[----:B------:R-:W1:Y:S02]  /*5c60*/  MUFU.RCP R3, R8 ;  /* 0x0000000800037308 */ /* 0x000e640000001000 */
[----:B-1----:R-:W-:-:S04]  /*5c70*/  FFMA R0, R8, R3, -1 ;  /* 0xbf80000008007423 */ /* 0x002fc80000000003 */
[----:B------:R-:W-:-:S04]  /*5c80*/  FADD.FTZ R0, -R0, -RZ ;  /* 0x800000ff00007221 */ /* 0x000fc80000010100 */
[----:B------:R-:W-:-:S07]  /*5c90*/  FFMA R10, R3, R0, R3 ;  /* 0x00000000030a7223 */ /* 0x000fce0000000003 */
.L_x_50:
[----:B------:R-:W-:Y:S05]  /*5ca0*/  BSYNC B1 ;  /* 0x0000000000017941 */ /* 0x000fea0003800000 */
.L_x_48:
[----:B------:R-:W-:Y:S01]  /*5cb0*/  FSETP.GEU.AND P0, PT, |R8|, 1.175494350822287508e-38, PT ;  /* 0x008000000800780b */ /* 0x000fe20003f0e200 */
[----:B------:R-:W-:-:S12]  /*5cc0*/  ULDC UR4, c[0x0][0x600] ;  /* 0x0001800000047ab9 */ /* 0x000fd80000000800 */
[----:B------:R-:W-:-:S04]  /*5cd0*/  @!P0 FMUL R8, R8, 16777216 ;  /* 0x4b80000008088820 */ /* 0x000fc80000400000 */
[----:B------:R-:W1:Y:S02]  /*5ce0*/  MUFU.LG2 R0, R8 ;  /* 0x0000000800007308 */ /* 0x000e640000000c00 */
[----:B-1----:R-:W-:-:S04]  /*5cf0*/  @!P0 FADD R0, R0, -24 ;  /* 0xc1c0000000008421 */ /* 0x002fc80000000000 */
[----:B------:R-:W-:-:S04]  /*5d00*/  FMUL R0, R0, 0.69314718246459960938 ;  /* 0x3f31721800007820 */ /* 0x000fc80000400000 */
[----:B------:R-:W-:-:S07]  /*5d10*/  FFMA R9, R5, UR4, R0 ;  /* 0x0000000405097c23 */ /* 0x000fce0008000000 */
.L_x_47:
[----:B------:R-:W-:Y:S05]  /*5d20*/  BSYNC B0 ;  /* 0x0000000000007941 */ /* 0x000fea0003800000 */
.L_x_46:
[----:B------:R-:W-:Y:S01]  /*5d30*/  SHF.L.U32 R0, R137, 0x1f, RZ ;  /* 0x0000001f89007819 */ /* 0x000fe200000006ff */
[----:B------:R-:W-:Y:S01]  /*5d40*/  UISETP.NE.AND UP0, UPT, UR56, 0x1, UPT ;  /* 0x000000013800788c */ /* 0x000fe2000bf05270 */
[----:B------:R-:W-:Y:S01]  /*5d50*/  LOP3.LUT P0, RZ, R2, 0x3, RZ, 0xc0, !PT ;  /* 0x0000000302ff7812 */ /* 0x000fe2000780c0ff */
[----:B------:R-:W-:Y:S01]  /*5d60*/  UISETP.NE.AND UP1, UPT, UR56, 0x2, UPT ;  /* 0x000000023800788c */ /* 0x000fe2000bf25270 */
[----:B------:R-:W1:Y:S01]  /*5d70*/  SYNCS.PHASECHK.TRANS64.TRYWAIT P1, [UR59+0x8], R0 ;  /* 0x00000800ff0075a7 */ /* 0x000e62000802017b */
[----:B------:R-:W-:Y:S02]  /*5d80*/  ULDC UR4, c[0x0][0x608] ;  /* 0x0001820000047ab9 */ /* 0x000fe40000000800 */
[----:B------:R-:W-:-:S04]  /*5d90*/  FMUL R10, R10, UR4 ;  /* 0x000000040a0a7c20 */ /* 0x000fc80008400000 */
[-C--:B------:R-:W-:Y:S01]  /*5da0*/  FMUL R122, R122, R10.reuse ;  /* 0x0000000a7a7a7220 */ /* 0x080fe20000400000 */
[----:B------:R-:W-:Y:S01]  /*5db0*/  @!UP0 ULOP3.LUT UP2, URZ, UR47, 0x2, URZ, 0xc0, !UPT ;  /* 0x000000022f3f8892 */ /* 0x000fe2000f84c03f */
[-C--:B------:R-:W-:Y:S01]  /*5dc0*/  FMUL R123, R123, R10.reuse ;  /* 0x0000000a7b7b7220 */ /* 0x080fe20000400000 */
[----:B------:R-:W-:Y:S01]  /*5dd0*/  @!UP0 ULOP3.LUT UR47, UR47, 0x1, URZ, 0xc0, !UPT ;  /* 0x000000012f2f8892 */ /* 0x000fe2000f8ec03f */
[-C--:B------:R-:W-:Y:S01]  /*5de0*/  FMUL R126, R126, R10.reuse ;  /* 0x0000000a7e7e7220 */ /* 0x080fe20000400000 */
[----:B------:R-:W-:Y:S01]  /*5df0*/  @!UP0 USEL UR4, URZ, 0x1, UP2 ;  /* 0x000000013f048887 */ /* 0x000fe20009000000 */
[-C--:B------:R-:W-:Y:S01]  /*5e00*/  FMUL R127, R127, R10.reuse ;  /* 0x0000000a7f7f7220 */ /* 0x080fe20000400000 */
[----:B------:R-:W-:Y:S01]  /*5e10*/  @!UP1 UIADD3 UR5, UR47, 0x1, URZ ;  /* 0x000000012f059890 */ /* 0x000fe2000fffe03f */
[-C--:B------:R-:W-:Y:S01]  /*5e20*/  FMUL R130, R130, R10.reuse ;  /* 0x0000000a82827220 */ /* 0x080fe20000400000 */
[----:B------:R-:W-:Y:S01]  /*5e30*/  @!UP0 ULOP3.LUT UR55, UR55, UR4, URZ, 0x3c, !UPT ;  /* 0x0000000437378292 */ /* 0x000fe2000f8e3c3f */
[-C--:B------:R-:W-:Y:S01]  /*5e40*/  FMUL R131, R131, R10.reuse ;  /* 0x0000000a83837220 */ /* 0x080fe20000400000 */
[----:B------:R-:W-:Y:S01]  /*5e50*/  @!UP1 UISETP.GT.U32.AND UP2, UPT, UR5, 0x1, UPT ;  /* 0x000000010500988c */ /* 0x000fe2000bf44070 */
[-C--:B------:R-:W-:Y:S01]  /*5e60*/  FMUL R134, R134, R10.reuse ;  /* 0x0000000a86867220 */ /* 0x080fe20000400000 */
[----:B------:R-:W-:Y:S01]  /*5e70*/  @!UP1 ULOP3.LUT UR47, UR47, 0x1, URZ, 0xc, !UPT ;  /* 0x000000012f2f9892 */ /* 0x000fe2000f8e0c3f */
[-C--:B------:R-:W-:Y:S01]  /*5e80*/  FMUL R135, R135, R10.reuse ;  /* 0x0000000a87877220 */ /* 0x080fe20000400000 */
[----:B------:R-:W-:Y:S01]  /*5e90*/  @!UP1 USEL UR4, URZ, 0x1, !UP2 ;  /* 0x000000013f049887 */ /* 0x000fe2000d000000 */
[-C--:B------:R-:W-:Y:S01]  /*5ea0*/  FMUL R106, R106, R10.reuse ;  /* 0x0000000a6a6a7220 */ /* 0x080fe20000400000 */
[-C--:B------:R-:W-:Y:S01]  /*5eb0*/  FMUL R107, R107, R10.reuse ;  /* 0x0000000a6b6b7220 */ /* 0x080fe20000400000 */
[-C--:B------:R-:W-:Y:S01]  /*5ec0*/  FMUL R110, R110, R10.reuse ;  /* 0x0000000a6e6e7220 */ /* 0x080fe20000400000 */
[----:B------:R-:W-:Y:S01]  /*5ed0*/  @!UP1 ULOP3.LUT UR55, UR55, UR4, URZ, 0x3c, !UPT ;  /* 0x0000000437379292 */ /* 0x000fe2000f8e3c3f */
        /* <DEDUP_REMOVED lines=13> */
[----:B-1----:R-:W-:Y:S06]  /*5fb0*/  @!P1 BRA `(.L_x_51) ;  /* 0x0000003800289947 */ /* 0x002fec0003800000 */
.L_x_120:
[----:B------:R-:W-:Y:S01]  /*5fc0*/  USHF.L.U32 UR42, UR7, 0x6, URZ ;  /* 0x00000006072a7899 */ /* 0x000fe2000800063f */
[----:B------:R-:W-:Y:S04]  /*5fd0*/  BSSY B0, `(.L_x_52) ;  /* 0x000001b000007945 */ /* 0x000fe80003800000 */
[----:B------:R-:W-:Y:S07]  /*5fe0*/  @P0 BRA `(.L_x_53) ;  /* 0x0000000000640947 */ /* 0x000fee0003800000 */
[----:B------:R-:W2:Y:S01]  /*5ff0*/  LDC R4, c[0x0][0xa10] ;  /* 0x00028400ff047b82 */ /* 0x000ea20000000800 */
[----:B-1----:R-:W-:Y:S01]  /*6000*/  LOP3.LUT R0, R2, 0x60, RZ, 0xc0, !PT ;  /* 0x0000006002007812 */ /* 0x002fe200078ec0ff */
[----:B------:R-:W-:Y:S01]  /*6010*/  ULDC UR4, c[0x0][0x288] ;  /* 0x0000a20000047ab9 */ /* 0x000fe20000000800 */
[----:B------:R-:W-:Y:S01]  /*6020*/  SHF.R.U32.HI R3, RZ, 0x2, R2 ;  /* 0x00000002ff037819 */ /* 0x000fe20000011602 */
[----:B------:R-:W-:Y:S01]  /*6030*/  ULDC.64 UR6, c[0x0][0x208] ;  /* 0x0000820000067ab9 */ /* 0x000fe20000000a00 */
[----:B------:R-:W-:Y:S02]  /*6040*/  SHF.R.U32.HI R0, RZ, 0x5, R0 ;  /* 0x00000005ff007819 */ /* 0x000fe40000011600 */
[----:B------:R-:W-:Y:S01]  /*6050*/  IADD3 R5, RZ, -UR54, RZ ;  /* 0x80000036ff057c10 */ /* 0x000fe2000fffe0ff */
[----:B------:R-:W1:Y:S01]  /*6060*/  LDC.64 R6, c[0x0][0x688] ;  /* 0x0001a200ff067b82 */ /* 0x000e620000000a00 */
[----:B------:R-:W-:Y:S02]  /*6070*/  LOP3.LUT R3, R3, 0x7, RZ, 0xc0, !PT ;  /* 0x0000000703037812 */ /* 0x000fe400078ec0ff */
[----:B------:R-:W-:-:S04]  /*6080*/  SHF.L.U32 R0, R0, 0x4, RZ ;  /* 0x0000000400007819 */ /* 0x000fc800000006ff */
[----:B------:R-:W-:Y:S01]  /*6090*/  LOP3.LUT R3, R0, 0xfffffff0, R3, 0xe2, !PT ;  /* 0xfffffff000037812 */ /* 0x000fe200078ee203 */
[----:B--2---:R-:W-:-:S04]  /*60a0*/  IMAD R5, R4, R5, UR57 ;  /* 0x0000003904057e24 */ /* 0x004fc8000f8e0205 */
[----:B-1----:R-:W-:Y:S01]  /*60b0*/  IMAD R0, R5, R6, UR42 ;  /* 0x0000002a05007e24 */ /* 0x002fe2000f8e0206 */
[----:B------:R-:W-:-:S03]  /*60c0*/  IADD3 R5, R3, UR42, RZ ;  /* 0x0000002a03057c10 */ /* 0x000fc6000fffe0ff */
[----:B------:R-:W-:Y:S01]  /*60d0*/  IMAD R0, R7, UR44, R0 ;  /* 0x0000002c07007c24 */ /* 0x000fe2000f8e0200 */
[C---:B------:R-:W-:Y:S02]  /*60e0*/  IADD3 R4, R5.reuse, 0x8, RZ ;  /* 0x0000000805047810 */ /* 0x040fe40007ffe0ff */
[----:B------:R-:W-:Y:S02]  /*60f0*/  ISETP.GE.U32.AND P0, PT, R5, UR4, PT ;  /* 0x0000000405007c0c */ /* 0x000fe4000bf06070 */
[----:B------:R-:W-:Y:S02]  /*6100*/  IADD3 R3, P2, R3, R0, RZ ;  /* 0x0000000003037210 */ /* 0x000fe40007f5e0ff */
[----:B------:R-:W-:Y:S01]  /*6110*/  ISETP.GE.U32.AND P1, PT, R4, UR4, PT ;  /* 0x0000000404007c0c */ /* 0x000fe2000bf26070 */
[----:B------:R-:W-:Y:S01]  /*6120*/  ULDC.64 UR4, c[0x0][0x680] ;  /* 0x0001a00000047ab9 */ /* 0x000fe20000000a00 */
[----:B------:R-:W-:Y:S02]  /*6130*/  LEA.HI.X.SX32 R0, R0, RZ, 0x1, P2 ;  /* 0x000000ff00007211 */ /* 0x000fe400010f0eff */
[----:B------:R-:W-:-:S04]  /*6140*/  LEA R4, P2, R3, UR4, 0x2 ;  /* 0x0000000403047c11 */ /* 0x000fc8000f8410ff */
[----:B------:R-:W-:-:S05]  /*6150*/  LEA.HI.X R5, R3, UR5, R0, 0x2, P2 ;  /* 0x0000000503057c11 */ /* 0x000fca00090f1400 */
[----:B------:R2:W-:Y:S04]  /*6160*/  @!P0 STG.E desc[UR6][R4.64], R11 ;  /* 0x0000000b04008986 */ /* 0x0005e8000c101906 */
[----:B------:R2:W-:Y:S02]  /*6170*/  @!P1 STG.E desc[UR6][R4.64+0x20], R9 ;  /* 0x0000200904009986 */ /* 0x0005e4000c101906 */
.L_x_53:
[----:B------:R-:W-:Y:S05]  /*6180*/  BSYNC B0 ;  /* 0x0000000000007941 */ /* 0x000fea0003800000 */
.L_x_52:
[----:B------:R-:W-:Y:S01]  /*6190*/  ULDC.64 UR4, c[0x0][0x730] ;  /* 0x0001cc0000047ab9 */ /* 0x000fe20000000a00 */
[-C--:B------:R-:W-:Y:S01]  /*61a0*/  FMUL R38, R74, R10.reuse ;  /* 0x0000000a4a267220 */ /* 0x080fe20000400000 */
[----:B------:R-:W-:Y:S01]  /*61b0*/  ISETP.NE.U32.AND P0, PT, RZ, UR4, PT ;  /* 0x00000004ff007c0c */ /* 0x000fe2000bf05070 */
[-C--:B------:R-:W-:Y:S01]  /*61c0*/  FMUL R35, R75, R10.reuse ;  /* 0x0000000a4b237220 */ /* 0x080fe20000400000 */
[-C--:B------:R-:W-:Y:S01]  /*61d0*/  FMUL R40, R78, R10.reuse ;  /* 0x0000000a4e287220 */ /* 0x080fe20000400000 */
[-C--:B------:R-:W-:Y:S01]  /*61e0*/  FMUL R37, R79, R10.reuse ;  /* 0x0000000a4f257220 */ /* 0x080fe20000400000 */
[----:B------:R-:W-:Y:S01]  /*61f0*/  ISETP.NE.AND.EX P0, PT, RZ, UR5, PT, P0 ;  /* 0x00000005ff007c0c */ /* 0x000fe2000bf05300 */
        /* <DEDUP_REMOVED lines=12> */
[----:B------:R-:W-:Y:S06]  /*62c0*/  @P0 BRA `(.L_x_54) ;  /* 0x0000000000280947 */ /* 0x000fec0003800000 */
[----:B------:R-:W-:Y:S02]  /*62d0*/  ULDC.64 UR4, c[0x0][0x728] ;  /* 0x0001ca0000047ab9 */ /* 0x000fe40000000a00 */
[----:B------:R-:W-:-:S04]  /*62e0*/  ISETP.NE.U32.AND P0, PT, RZ, UR4, PT ;  /* 0x00000004ff007c0c */ /* 0x000fc8000bf05070 */
[----:B------:R-:W-:-:S13]  /*62f0*/  ISETP.NE.AND.EX P0, PT, RZ, UR5, PT, P0 ;  /* 0x00000005ff007c0c */ /* 0x000fda000bf05300 */
[----:B------:R-:W-:Y:S05]  /*6300*/  @!P0 BRA `(.L_x_55) ;  /* 0x0000000000108947 */ /* 0x000fea0003800000 */
[----:B--2---:R-:W2:Y:S01]  /*6310*/  LDC.64 R4, c[0x0][0x728] ;  /* 0x0001ca00ff047b82 */ /* 0x004ea20000000a00 */
[----:B------:R-:W-:Y:S02]  /*6320*/  ULDC.64 UR4, c[0x0][0x208] ;  /* 0x0000820000047ab9 */ /* 0x000fe40000000a00 */
[----:B--2---:R3:W5:Y:S01]  /*6330*/  LDG.E R22, desc[UR4][R4.64] ;  /* 0x0000000404167981 */ /* 0x004762000c1e1900 */
[----:B------:R-:W-:Y:S05]  /*6340*/  BRA `(.L_x_54) ;  /* 0x0000000000087947 */ /* 0x000fea0003800000 */
.L_x_55:
[----:B------:R-:W-:Y:S02]  /*6350*/  ULDC UR4, c[0x0][0x720] ;  /* 0x0001c80000047ab9 */ /* 0x000fe40000000800 */
[----:B------:R-:W-:-:S07]  /*6360*/  IMAD.U32 R22, RZ, RZ, UR4 ;  /* 0x00000004ff167e24 */ /* 0x000fce000f8e00ff */
.L_x_54:
[----:B-1----:R-:W-:-:S04]  /*6370*/  MOV R0, RZ ;  /* 0x000000ff00007202 */ /* 0x002fc80000000f00 */
[----:B------:R-:W-:-:S13]  /*6380*/  LOP3.LUT P0, RZ, R0, 0x1bf, RZ, 0xc0, !PT ;  /* 0x000001bf00ff7812 */ /* 0x000fda000780c0ff */
[----:B------:R-:W-:Y:S05]  /*6390*/  @!P0 BRA `(.L_x_56) ;  /* 0x0000000000408947 */ /* 0x000fea0003800000 */
[----:B------:R-:W-:Y:S01]  /*63a0*/  MOV R0, 0x0 ;  /* 0x0000000000007802 */ /* 0x000fe20000000f00 */
[----:B------:R-:W-:Y:S01]  /*63b0*/  ULDC.64 UR4, c[0x4][0x70] ;  /* 0x01001c0000047ab9 */ /* 0x000fe20000000a00 */
[----:B------:R-:W-:Y:S01]  /*63c0*/  ULDC.64 UR6, c[0x4][0x8] ;  /* 0x0100020000067ab9 */ /* 0x000fe20000000a00 */
[----:B--23--:R-:W-:Y:S01]  /*63d0*/  MOV R4, UR4 ;  /* 0x0000000400047c02 */ /* 0x00cfe20008000f00 */
[----:B------:R1:W2:Y:S01]  /*63e0*/  LDC.64 R14, c[0x4][R0] ;  /* 0x01000000000e7b82 */ /* 0x0002a20000000a00 */
[----:B------:R-:W-:Y:S01]  /*63f0*/  MOV R5, UR5 ;  /* 0x0000000500057c02 */ /* 0x000fe20008000f00 */
[----:B------:R-:W-:Y:S01]  /*6400*/  ULDC.64 UR4, c[0x4][0x78] ;  /* 0x01001e0000047ab9 */ /* 0x000fe20000000a00 */
[----:B------:R-:W-:Y:S01]  /*6410*/  MOV R10, UR6 ;  /* 0x00000006000a7c02 */ /* 0x000fe20008000f00 */
[----:B------:R-:W-:Y:S01]  /*6420*/  IMAD.MOV.U32 R8, RZ, RZ, 0x70 ;  /* 0x00000070ff087424 */ /* 0x000fe200078e00ff */
[----:B------:R-:W-:Y:S02]  /*6430*/  MOV R6, UR4 ;  /* 0x0000000400067c02 */ /* 0x000fe40008000f00 */
[----:B------:R-:W-:-:S02]  /*6440*/  MOV R7, UR5 ;  /* 0x0000000500077c02 */ /* 0x000fc40008000f00 */
[----:B------:R-:W-:Y:S02]  /*6450*/  MOV R11, UR7 ;  /* 0x00000007000b7c02 */ /* 0x000fe40008000f00 */
[----:B------:R-:W-:Y:S02]  /*6460*/  MOV R12, 0x1 ;  /* 0x00000001000c7802 */ /* 0x000fe40000000f00 */
[----:B-1----:R-:W-:-:S07]  /*6470*/  MOV R13, RZ ;  /* 0x000000ff000d7202 */ /* 0x002fce0000000f00 */
[----:B------:R-:W-:-:S07]  /*6480*/  LEPC R20, `(.L_x_56) ;  /* 0x000000001014794e */ /* 0x000fce0000000000 */
[----:B--2--5:R-:W-:Y:S05]  /*6490*/  CALL.ABS.NOINC R14 ;  /* 0x000000000e007343 */ /* 0x024fea0003c00000 */
.L_x_56:
[----:B------:R-:W-:-:S04]  /*64a0*/  UIADD3 UR4, UR58, 0x20e00, URZ ;  /* 0x00020e003a047890 */ /* 0x000fc8000fffe03f */
[----:B------:R-:W-:-:S06]  /*64b0*/  ULOP3.LUT UP0, URZ, UR4, 0x1b0, URZ, 0xc0, !UPT ;  /* 0x000001b0043f7892 */ /* 0x000fcc000f80c03f */
[----:B------:R-:W-:-:S13]  /*64c0*/  PLOP3.LUT P0, PT, PT, PT, UP0, 0x80, 0x0 ;  /* 0x000000000000781c */ /* 0x000fda0003f0f008 */
        /* <DEDUP_REMOVED lines=9> */
[----:B------:R-:W-:Y:S01]  /*6560*/  IMAD.U32 R10, RZ, RZ, UR4 ;  /* 0x00000004ff0a7e24 */ /* 0x000fe2000f8e00ff */
[----:B------:R-:W-:Y:S02]  /*6570*/  MOV R7, UR7 ;  /* 0x0000000700077c02 */ /* 0x000fe40008000f00 */
[----:B------:R-:W-:-:S02]  /*6580*/  MOV R11, UR5 ;  /* 0x00000005000b7c02 */ /* 0x000fc40008000f00 */
[----:B------:R-:W-:Y:S02]  /*6590*/  MOV R8, 0x70 ;  /* 0x0000007000087802 */ /* 0x000fe40000000f00 */
[----:B------:R-:W-:Y:S02]  /*65a0*/  MOV R12, 0x1 ;  /* 0x00000001000c7802 */ /* 0x000fe40000000f00 */
[----:B-1----:R-:W-:-:S07]  /*65b0*/  MOV R13, RZ ;  /* 0x000000ff000d7202 */ /* 0x002fce0000000f00 */
[----:B------:R-:W-:-:S07]  /*65c0*/  LEPC R20, `(.L_x_57) ;  /* 0x000000001014794e */ /* 0x000fce0000000000 */
[----:B--2--5:R-:W-:Y:S05]  /*65d0*/  CALL.ABS.NOINC R14 ;  /* 0x000000000e007343 */ /* 0x024fea0003c00000 */
.L_x_57:
[----:B------:R-:W-:Y:S01]  /*65e0*/  ULDC.64 UR4, c[0x0][0x730] ;  /* 0x0001cc0000047ab9 */ /* 0x000fe20000000a00 */
[----:B------:R-:W-:Y:S02]  /*65f0*/  LOP3.LUT R0, R2, 0x7f, RZ, 0xc0, !PT ;  /* 0x0000007f02007812 */ /* 0x000fe400078ec0ff */
[----:B------:R-:W-:Y:S01]  /*6600*/  ISETP.NE.U32.AND P0, PT, RZ, UR4, PT ;  /* 0x00000004ff007c0c */ /* 0x000fe2000bf05070 */
[----:B------:R-:W-:Y:S01]  /*6610*/  ULDC UR4, c[0x0][0x720] ;  /* 0x0001c80000047ab9 */ /* 0x000fe20000000800 */
[----:B------:R-:W-:Y:S02]  /*6620*/  IADD3 R0, R0, 0x1f, RZ ;  /* 0x0000001f00007810 */ /* 0x000fe40007ffe0ff */
[----:B------:R-:W-:-:S04]  /*6630*/  ISETP.NE.AND.EX P0, PT, RZ, UR5, PT, P0 ;  /* 0x00000005ff007c0c */ /* 0x000fc8000bf05300 */
[----:B-----5:R-:W-:Y:S02]  /*6640*/  FSEL R51, R22, UR4, !P0 ;  /* 0x0000000416337c08 */ /* 0x020fe4000c000000 */
[----:B------:R-:W-:-:S03]  /*6650*/  ISETP.GT.U32.AND P0, PT, R0, 0x3e, PT ;  /* 0x0000003e0000780c */ /* 0x000fc60003f04070 */
[-C--:B------:R-:W-:Y:S01]  /*6660*/  FMUL R7, R126, R51.reuse ;  /* 0x000000337e077220 */ /* 0x080fe20000400000 */
[-C--:B------:R-:W-:Y:S01]  /*6670*/  FMUL R8, R127, R51.reuse ;  /* 0x000000337f087220 */ /* 0x080fe20000400000 */
[-C--:B--2---:R-:W-:Y:S01]  /*6680*/  FMUL R9, R130, R51.reuse ;  /* 0x0000003382097220 */ /* 0x084fe20000400000 */
[-C--:B------:R-:W-:Y:S01]  /*6690*/  FMUL R10, R131, R51.reuse ;  /* 0x00000033830a7220 */ /* 0x080fe20000400000 */
[-C--:B---3--:R-:W-:Y:S01]  /*66a0*/  FMUL R4, R120, R51.reuse ;  /* 0x0000003378047220 */ /* 0x088fe20000400000 */
        /* <DEDUP_REMOVED lines=11> */
[----:B------:R-:W-:Y:S01]  /*6760*/  F2FP.F16.F32.PACK_AB R7, R8, R7 ;  /* 0x000000070807723e */ /* 0x000fe200000000ff */
[----:B------:R-:W-:Y:S01]  /*6770*/  FMUL R105, R105, R51 ;  /* 0x0000003369697220 */ /* 0x000fe20000400000 */
[----:B------:R-:W-:Y:S01]  /*6780*/  F2FP.F16.F32.PACK_AB R9, R10, R9 ;  /* 0x000000090a09723e */ /* 0x000fe200000000ff */
        /* <DEDUP_REMOVED lines=68> */
[----:B------:R-:W-:Y:S01]  /*6bd0*/  F2FP.F16.F32.PACK_AB R11, R12, R11 ;  /* 0x0000000b0c0b723e */ /* 0x000fe200000000ff */
[----:B------:R-:W-:Y:S06]  /*6be0*/  @P0 BRA `(.L_x_58) ;  /* 0x0000000000040947 */ /* 0x000fec0003800000 */
[----:B------:R-:W-:-:S04]  /*6bf0*/  DEPBAR.LE SB0, 0x1 ;  /* 0x000080400000791a */ /* 0x000fc80000000000 */
.L_x_58:
[----:B------:R-:W-:Y:S05]  /*6c00*/  WARPSYNC.ALL ;  /* 0x0000000000007948 */ /* 0x000fea0003800000 */
[----:B------:R-:W-:Y:S01]  /*6c10*/  BAR.SYNC.DEFER_BLOCKING 0x1, 0x80 ;  /* 0x0042000000007b1d */ /* 0x000fe20000010000 */
[----:B------:R-:W-:Y:S02]  /*6c20*/  F2FP.F16.F32.PACK_AB R13, R13, R14 ;  /* 0x0000000e0d0d723e */ /* 0x000fe400000000ff */
[----:B------:R-:W-:Y:S02]  /*6c30*/  F2FP.F16.F32.PACK_AB R25, R25, R26 ;  /* 0x0000001a1919723e */ /* 0x000fe400000000ff */
[----:B------:R-:W-:Y:S01]  /*6c40*/  F2FP.F16.F32.PACK_AB R12, R105, R104 ;  /* 0x00000068690c723e */ /* 0x000fe200000000ff */
[----:B------:R-:W-:Y:S01]  /*6c50*/  BSSY B0, `(.L_x_59) ;  /* 0x000001b000007945 */ /* 0x000fe20003800000 */
[----:B------:R-:W-:-:S02]  /*6c60*/  F2FP.F16.F32.PACK_AB R14, R109, R108 ;  /* 0x0000006c6d0e723e */ /* 0x000fc400000000ff */
[----:B------:R-:W-:Y:S02]  /*6c70*/  F2FP.F16.F32.PACK_AB R15, R15, R20 ;  /* 0x000000140f0f723e */ /* 0x000fe400000000ff */
[----:B------:R-:W-:Y:S02]  /*6c80*/  F2FP.F16.F32.PACK_AB R24, R24, R3 ;  /* 0x000000031818723e */ /* 0x000fe400000000ff */
[----:B------:R-:W-:Y:S02]  /*6c90*/  F2FP.F16.F32.PACK_AB R26, R117, R116 ;  /* 0x00000074751a723e */ /* 0x000fe400000000ff */
[----:B------:R-:W-:Y:S01]  /*6ca0*/  F2FP.F16.F32.PACK_AB R27, R27, R28 ;  /* 0x0000001c1b1b723e */ /* 0x000fe200000000ff */
[----:B------:R1:W-:Y:S04]  /*6cb0*/  STSM.16.M88.4 [R19+0x20e00], R4 ;  /* 0x020e000413007844 */ /* 0x0003e80000000200 */
[----:B------:R1:W-:Y:S01]  /*6cc0*/  STSM.16.M88.4 [R18], R8 ;  /* 0x0000000812007844 */ /* 0x0003e20000000200 */
[----:B------:R-:W-:Y:S01]  /*6cd0*/  @!PT LDS RZ, [RZ] ;  /* 0x00000000fffff984 */ /* 0x000fe20000000800 */
[----:B------:R-:W-:Y:S01]  /*6ce0*/  @!PT LDS RZ, [RZ] ;  /* 0x00000000fffff984 */ /* 0x000fe20000000800 */
[----:B------:R-:W-:Y:S01]  /*6cf0*/  @!PT LDS RZ, [RZ] ;  /* 0x00000000fffff984 */ /* 0x000fe20000000800 */
[----:B------:R-:W-:Y:S01]  /*6d00*/  @!PT LDS RZ, [RZ] ;  /* 0x00000000fffff984 */ /* 0x000fe20000000800 */
[----:B------:R2:W-:Y:S06]  /*6d10*/  MEMBAR.ALL.CTA ;  /* 0x0000000000007992 */ /* 0x0005ec0000008000 */
[----:B--2---:R-:W2:Y:S02]  /*6d20*/  FENCE.VIEW.ASYNC.S ;  /* 0x00000000000073c6 */ /* 0x004ea40000000000 */
[----:B--2---:R-:W-:Y:S06]  /*6d30*/  BAR.SYNC.DEFER_BLOCKING 0x1, 0x80 ;  /* 0x0042000000007b1d */ /* 0x004fec0000010000 */
[----:B------:R-:W-:Y:S05]  /*6d40*/  @P0 BRA `(.L_x_60) ;  /* 0x00000000002c0947 */ /* 0x000fea0003800000 */
[----:B------:R-:W-:Y:S01]  /*6d50*/  ULDC.64 UR8, c[0x0][0x198] ;  /* 0x0000660000087ab9 */ /* 0x000fe20000000a00 */
[----:B------:R-:W-:Y:S02]  /*6d60*/  UIADD3 UR43, -UR54, URZ, URZ ;  /* 0x0000003f362b7290 */ /* 0x000fe4000fffe13f */
[----:B------:R-:W-:Y:S01]  /*6d70*/  UIADD3 UR6, UP0, UR8, 0x670, URZ ;  /* 0x0000067008067890 */ /* 0x000fe2000ff1e03f */
[----:B------:R-:W-:Y:S01]  /*6d80*/  ULDC UR4, c[0x0][0xa10] ;  /* 0x0002840000047ab9 */ /* 0x000fe20000000800 */
[----:B------:R-:W-:Y:S02]  /*6d90*/  UIADD3 UR40, UR58, 0x20e00, URZ ;  /* 0x00020e003a287890 */ /* 0x000fe4000fffe03f */
[----:B------:R-:W-:Y:S02]  /*6da0*/  UIMAD UR43, UR4, UR43, UR57 ;  /* 0x0000002b042b72a4 */ /* 0x000fe4000f8e0239 */
[----:B------:R-:W-:Y:S01]  /*6db0*/  UIADD3.X UR7, URZ, UR9, URZ, UP0, !UPT ;  /* 0x000000093f077290 */ /* 0x000fe200087fe43f */
[----:B------:R-:W-:-:S08]  /*6dc0*/  UMOV UR41, URZ ;  /* 0x0000003f00297c82 */ /* 0x000fd00008000000 */
[----:B------:R2:W-:Y:S01]  /*6dd0*/  UTMASTG.4D [UR40], [UR6] ;  /* 0x00000028060073b5 */ /* 0x0005e20008018000 */
[----:B------:R0:W-:Y:S01]  /*6de0*/  UTMACMDFLUSH ;  /* 0x00000000000079b7 */ /* 0x0001e20000000000 */
[----:B--2---:R-:W-:-:S04]  /*6df0*/  DEPBAR.LE SB0, 0x1 ;  /* 0x000080400000791a */ /* 0x004fc80000000000 */
.L_x_60:
[----:B------:R-:W-:Y:S05]  /*6e00*/  BSYNC B0 ;  /* 0x0000000000007941 */ /* 0x000fea0003800000 */
.L_x_59:
[----:B------:R-:W-:Y:S01]  /*6e10*/  BAR.SYNC.DEFER_BLOCKING 0x1, 0x80 ;  /* 0x0042000000007b1d */ /* 0x000fe20000010000 */
[----:B------:R-:W-:Y:S02]  /*6e20*/  F2FP.F16.F32.PACK_AB R88, R89, R88 ;  /* 0x000000585958723e */ /* 0x000fe400000000ff */
[----:B------:R-:W-:Y:S02]  /*6e30*/  F2FP.F16.F32.PACK_AB R96, R97, R96 ;  /* 0x000000606160723e */ /* 0x000fe400000000ff */
[----:B------:R-:W-:Y:S01]  /*6e40*/  F2FP.F16.F32.PACK_AB R89, R21, R30 ;  /* 0x0000001e1559723e */ /* 0x000fe200000000ff */
[----:B------:R-:W-:Y:S01]  /*6e50*/  BSSY B0, `(.L_x_61) ;  /* 0x000001d000007945 */ /* 0x000fe20003800000 */
[----:B------:R-:W-:Y:S02]  /*6e60*/  F2FP.F16.F32.PACK_AB R90, R93, R92 ;  /* 0x0000005c5d5a723e */ /* 0x000fe400000000ff */
[----:B------:R-:W-:Y:S02]  /*6e70*/  F2FP.F16.F32.PACK_AB R91, R29, R32 ;  /* 0x000000201d5b723e */ /* 0x000fe400000000ff */
[----:B------:R-:W-:-:S02]  /*6e80*/  F2FP.F16.F32.PACK_AB R97, R31, R34 ;  /* 0x000000221f61723e */ /* 0x000fc400000000ff */
        /* <DEDUP_REMOVED lines=9> */
[----:B---3--:R-:W3:Y:S02]  /*6f20*/  FENCE.VIEW.ASYNC.S ;  /* 0x00000000000073c6 */ /* 0x008ee40000000000 */
[----:B---3--:R-:W-:Y:S06]  /*6f30*/  BAR.SYNC.DEFER_BLOCKING 0x1, 0x80 ;  /* 0x0042000000007b1d */ /* 0x008fec0000010000 */
        /* <DEDUP_REMOVED lines=8> */
[----:B------:R-:W-:Y:S01]  /*6fc0*/  UMOV UR9, 0x20 ;  /* 0x0000002000097882 */ /* 0x000fe20000000000 */
[----:B------:R-:W-:Y:S01]  /*6fd0*/  UMOV UR10, UR42 ;  /* 0x0000002a000a7c82 */ /* 0x000fe20008000000 */
[----:B------:R-:W-:-:S06]  /*6fe0*/  UMOV UR12, UR44 ;  /* 0x0000002c000c7c82 */ /* 0x000fcc0008000000 */
[----:B------:R3:W-:Y:S01]  /*6ff0*/  UTMASTG.4D [UR8], [UR6] ;  /* 0x00000008060073b5 */ /* 0x0007e20008018000 */
[----:B------:R0:W-:Y:S01]  /*7000*/  UTMACMDFLUSH ;  /* 0x00000000000079b7 */ /* 0x0001e20000000000 */
[----:B---3--:R-:W-:-:S04]  /*7010*/  DEPBAR.LE SB0, 0x1 ;  /* 0x000080400000791a */ /* 0x008fc80000000000 */
.L_x_62:
[----:B------:R-:W-:Y:S05]  /*7020*/  BSYNC B0 ;  /* 0x0000000000007941 */ /* 0x000fea0003800000 */
.L_x_61:
        /* <DEDUP_REMOVED lines=17> */
[----:B----4-:R-:W4:Y:S02]  /*7140*/  FENCE.VIEW.ASYNC.S ;  /* 0x00000000000073c6 */ /* 0x010f240000000000 */
[----:B----4-:R-:W-:Y:S06]  /*7150*/  BAR.SYNC.DEFER_BLOCKING 0x1, 0x80 ;  /* 0x0042000000007b1d */ /* 0x010fec0000010000 */
        /* <DEDUP_REMOVED lines=13> */
[----:B----4-:R-:W-:-:S04]  /*7230*/  DEPBAR.LE SB0, 0x1 ;  /* 0x000080400000791a */ /* 0x010fc80000000000 */
.L_x_64:
[----:B------:R-:W-:Y:S05]  /*7240*/  BSYNC B0 ;  /* 0x0000000000007941 */ /* 0x000fea0003800000 */
.L_x_63:
        /* <DEDUP_REMOVED lines=17> */
[----:B-----5:R-:W5:Y:S02]  /*7360*/  FENCE.VIEW.ASYNC.S ;  /* 0x00000000000073c6 */ /* 0x020f640000000000 */
[----:B-----5:R-:W-:Y:S06]  /*7370*/  BAR.SYNC.DEFER_BLOCKING 0x1, 0x80 ;  /* 0x0042000000007b1d */ /* 0x020fec0000010000 */
        /* <DEDUP_REMOVED lines=13> */
[----:B-1----:R-:W-:-:S04]  /*7450*/  DEPBAR.LE SB0, 0x1 ;  /* 0x000080400000791a */ /* 0x002fc80000000000 */
.L_x_66:
[----:B------:R-:W-:Y:S05]  /*7460*/  BSYNC B0 ;  /* 0x0000000000007941 */ /* 0x000fea0003800000 */
.L_x_65:
[----:B------:R-:W-:Y:S06]  /*7470*/  BAR.SYNC.DEFER_BLOCKING 0x1, 0x80 ;  /* 0x0042000000007b1d */ /* 0x000fec0000010000 */
[----:B------:R-:W-:Y:S01]  /*7480*/  BSSY B0, `(.L_x_67) ;  /* 0x0000017000007945 */ /* 0x000fe20003800000 */
        /* <DEDUP_REMOVED lines=20> */
[----:B------:R1:W-:Y:S02]  /*75d0*/  UTMASTG.4D [UR8], [UR6] ;  /* 0x00000008060073b5 */ /* 0x0003e40008018000 */
[----:B-1----:R0:W-:Y:S02]  /*75e0*/  UTMACMDFLUSH ;  /* 0x00000000000079b7 */ /* 0x0021e40000000000 */
.L_x_68:
[----:B------:R-:W-:Y:S05]  /*75f0*/  BSYNC B0 ;  /* 0x0000000000007941 */ /* 0x000fea0003800000 */
.L_x_67:
[----:B------:R-:W-:Y:S01]  /*7600*/  ULEA UR4, UR56, 0xfffffff8, 0x3 ;  /* 0xfffffff838047891 */ /* 0x000fe2000f8e183f */
[----:B------:R-:W-:-:S04]  /*7610*/  DEPBAR.LE SB0, 0x0 ;  /* 0x000080000000791a */ /* 0x000fc80000000000 */
[----:B------:R-:W-:Y:S01]  /*7620*/  ULOP3.LUT UR4, UR4, 0x8, URZ, 0xc0, !UPT ;  /* 0x0000000804047892 */ /* 0x000fe2000f8ec03f */
[----:B------:R-:W-:-:S03]  /*7630*/  LOP3.LUT R137, R137, 0x1, RZ, 0x3c, !PT ;  /* 0x0000000189897812 */ /* 0x000fc600078e3cff */
[----:B------:R-:W-:-:S06]  /*7640*/  ULOP3.LUT UR4, UR4, 0x18, URZ, 0x3c, !UPT ;  /* 0x0000001804047892 */ /* 0x000fcc000f8e3c3f */
[----:B------:R-:W-:Y:S01]  /*7650*/  MOV R0, UR4 ;  /* 0x0000000400007c02 */ /* 0x000fe20008000f00 */
[----:B------:R-:W-:Y:S02]  /*7660*/  ULDC UR4, c[0x0][0xc] ;  /* 0x0000030000047ab9 */ /* 0x000fe40000000800 */
[----:B------:R-:W-:Y:S01]  /*7670*/  VIADD R17, R17, UR4 ;  /* 0x0000000411117c36 */ /* 0x000fe20008000000 */
[----:B------:R-:W-:Y:S01]  /*7680*/  ULDC UR4, c[0x0][0xa00] ;  /* 0x0002800000047ab9 */ /* 0x000fe20000000800 */
[----:B------:R1:W-:Y:S03]  /*7690*/  SYNCS.ARRIVE.TRANS64.A1T0 RZ, [R0+UR46+0x27490], RZ ;  /* 0x027490ff00ff79a7 */ /* 0x0003e6000810002e */
[----:B------:R-:W-:-:S13]  /*76a0*/  ISETP.GE.AND P0, PT, R17, UR4, PT ;  /* 0x0000000411007c0c */ /* 0x000fda000bf06270 */
[----:B-1----:R-:W-:Y:S05]  /*76b0*/  @!P0 BRA `(.L_x_69) ;  /* 0xffffff9400c88947 */ /* 0x002fea000383ffff */
[----:B------:R-:W-:Y:S05]  /*76c0*/  EXIT ;  /* 0x000000000000794d */ /* 0x000fea0003800000 */
.L_x_6:
[----:B------:R-:W-:-:S08]  /*76d0*/  NOP ;  /* 0x0000000000007918 */ /* 0x000fd00000000000 */
[----:B------:R-:W2:-:S00]  /*76e0*/  USETMAXREG.DEALLOC.CTAPOOL 0x18 ;  /* 0x00000018000079c8 */ /* 0x000e8000080e0500 */
[----:B------:R-:W-:-:S13]  /*76f0*/  PLOP3.LUT P3, PT, PT, PT, UP0, 0x80, 0x0 ;  /* 0x000000000000781c */ /* 0x000fda0003f6f008 */
[----:B--2---:R-:W-:Y:S05]  /*7700*/  @!P3 BRA `(.L_x_70) ;  /* 0x0000000800e4b947 */ /* 0x004fea0003800000 */
[----:B------:R-:W-:-:S13]  /*7710*/  PLOP3.LUT P2, PT, PT, PT, UP1, 0x80, 0x0 ;  /* 0x000000000000781c */ /* 0x000fda0003f4f018 */
[----:B-1----:R-:W-:Y:S05]  /*7720*/  @P2 EXIT ;  /* 0x000000000000294d */ /* 0x002fea0003800000 */
[----:B------:R-:W-:Y:S02]  /*7730*/  ULDC UR4, c[0x0][0xa00] ;  /* 0x0002800000047ab9 */ /* 0x000fe40000000800 */
[----:B------:R-:W-:-:S13]  /*7740*/  ISETP.GE.AND P2, PT, R17, UR4, PT ;  /* 0x0000000411007c0c */ /* 0x000fda000bf46270 */
[----:B------:R-:W-:Y:S05]  /*7750*/  @P2 EXIT ;  /* 0x000000000000294d */ /* 0x000fea0003800000 */
[----:B------:R-:W-:Y:S01]  /*7760*/  LOP3.LUT P2, RZ, R2, 0x1f, RZ, 0xc0, !PT ;  /* 0x0000001f02ff7812 */ /* 0x000fe2000784c0ff */
[----:B------:R-:W-:Y:S01]  /*7770*/  BSSY B0, `(.L_x_71) ;  /* 0x00000b1000007945 */ /* 0x000fe20003800000 */
[----:B------:R-:W-:Y:S01]  /*7780*/  MOV R4, 0x1 ;  /* 0x0000000100047802 */ /* 0x000fe20000000f00 */
[----:B------:R-:W-:Y:S01]  /*7790*/  ULOP3.LUT UR22, UR60, 0x2, URZ, 0xfc, !UPT ;  /* 0x000000023c167892 */ /* 0x000fe2000f8efc3f */
[----:B------:R-:W-:Y:S01]  /*77a0*/  PLOP3.LUT P0, PT, P2, P0, PT, 0x2a, 0x0 ;  /* 0x000000000000781c */ /* 0x000fe20001700572 */
[----:B------:R-:W-:Y:S01]  /*77b0*/  ULDC UR23, c[0x0][0xc] ;  /* 0x0000030000177ab9 */ /* 0x000fe20000000800 */
[----:B------:R-:W-:Y:S01]  /*77c0*/  MOV R0, RZ ;  /* 0x000000ff00007202 */ /* 0x000fe20000000f00 */
[----:B------:R-:W-:Y:S01]  /*77d0*/  ULDC.64 UR20, c[0x0][0x198] ;  /* 0x0000660000147ab9 */ /* 0x000fe20000000a00 */
[----:B------:R-:W-:Y:S01]  /*77e0*/  MOV R5, 0x1 ;  /* 0x0000000100057802 */ /* 0x000fe20000000f00 */
[----:B------:R-:W-:-:S08]  /*77f0*/  ULDC UR24, c[0x0][0xa00] ;  /* 0x0002800000187ab9 */ /* 0x000fd00000000800 */
.L_x_86:
[----:B------:R-:W1:Y:S01]  /*7800*/  LDC R6, c[0x0][0xa04] ;  /* 0x00028100ff067b82 */ /* 0x000e620000000800 */
[----:B------:R-:W-:Y:S01]  /*7810*/  MOV R7, R17 ;  /* 0x0000001100077202 */ /* 0x000fe20000000f00 */
[----:B------:R-:W-:-:S06]  /*7820*/  UMOV UR4, 0xffffffff ;  /* 0xffffffff00047882 */ /* 0x000fcc0000000000 */
[----:B------:R-:W2:Y:S08]  /*7830*/  LDC R10, c[0x0][0xa10] ;  /* 0x00028400ff0a7b82 */ /* 0x000eb00000000800 */
[----:B------:R-:W3:Y:S01]  /*7840*/  LDC R13, c[0x0][0xa1c] ;  /* 0x00028700ff0d7b82 */ /* 0x000ee20000000800 */
[----:B-1----:R-:W-:Y:S02]  /*7850*/  ISETP.NE.AND P2, PT, R6, 0x1, PT ;  /* 0x000000010600780c */ /* 0x002fe40003f45270 */
[----:B--2---:R-:W-:-:S11]  /*7860*/  ISETP.NE.AND P3, PT, R10, 0x1, PT ;  /* 0x000000010a00780c */ /* 0x004fd60003f65270 */
[----:B------:R-:W1:Y:S01]  /*7870*/  @P2 LDC.64 R8, c[0x0][0xa08] ;  /* 0x00028200ff082b82 */ /* 0x000e620000000a00 */
[----:B---3--:R-:W-:-:S07]  /*7880*/  ISETP.NE.AND P4, PT, R13, 0x1, PT ;  /* 0x000000010d00780c */ /* 0x008fce0003f85270 */
[----:B------:R-:W2:Y:S08]  /*7890*/  @P3 LDC R12, c[0x0][0xa14] ;  /* 0x00028500ff0c3b82 */ /* 0x000eb00000000800 */
[----:B------:R-:W3:Y:S08]  /*78a0*/  @P3 LDC R11, c[0x0][0xa18] ;  /* 0x00028600ff0b3b82 */ /* 0x000ef00000000800 */
[----:B------:R-:W4:Y:S01]  /*78b0*/  @P4 LDC.64 R2, c[0x0][0xa20] ;  /* 0x00028800ff024b82 */ /* 0x000f220000000a00 */
[----:B-1----:R-:W-:-:S05]  /*78c0*/  @P2 IMAD.HI.U32 R8, R17, R8, RZ ;  /* 0x0000000811082227 */ /* 0x002fca00078e00ff */
[----:B------:R-:W-:-:S04]  /*78d0*/  @P2 SHF.R.U32.HI R7, RZ, R9, R8 ;  /* 0x00000009ff072219 */ /* 0x000fc80000011608 */
[----:B------:R-:W-:Y:S01]  /*78e0*/  MOV R9, R7 ;  /* 0x0000000700097202 */ /* 0x000fe20000000f00 */
[----:B--2---:R-:W-:-:S05]  /*78f0*/  @P3 IMAD.HI.U32 R8, R7, R12, RZ ;  /* 0x0000000c07083227 */ /* 0x004fca00078e00ff */
[----:B---3--:R-:W-:-:S05]  /*7900*/  @P3 SHF.R.U32.HI R9, RZ, R11, R8 ;  /* 0x0000000bff093219 */ /* 0x008fca0000011608 */
[----:B----4-:R-:W-:Y:S01]  /*7910*/  @P4 IMAD.HI.U32 R8, R9, R2, RZ ;  /* 0x0000000209084227 */ /* 0x010fe200078e00ff */
[----:B------:R-:W-:-:S04]  /*7920*/  MOV R2, R9 ;  /* 0x0000000900027202 */ /* 0x000fc80000000f00 */
[----:B------:R-:W-:Y:S02]  /*7930*/  @P4 SHF.R.U32.HI R2, RZ, R3, R8 ;  /* 0x00000003ff024219 */ /* 0x000fe40000011608 */
[----:B------:R-:W-:-:S03]  /*7940*/  IADD3 R3, -R9, RZ, RZ ;  /* 0x000000ff09037210 */ /* 0x000fc60007ffe1ff */
[----:B------:R-:W-:Y:S02]  /*7950*/  IMAD.MOV R2, RZ, RZ, -R2 ;  /* 0x000000ffff027224 */ /* 0x000fe400078e0a02 */
[----:B------:R-:W-:Y:S02]  /*7960*/  IMAD R10, R10, R3, R7 ;  /* 0x000000030a0a7224 */ /* 0x000fe400078e0207 */
[----:B------:R-:W-:Y:S01]  /*7970*/  IMAD R2, R13, R2, R9 ;  /* 0x000000020d027224 */ /* 0x000fe200078e0209 */
[----:B------:R-:W-:Y:S06]  /*7980*/  BRA.DIV UR4, `(.L_x_72) ;  /* 0x0000001e04cc7947 */ /* 0x000fec000b800000 */
[----:B------:R-:W-:-:S13]  /*7990*/  ELECT P6, URZ, PT ;  /* 0x00000000003f782f */ /* 0x000fda00038c0000 */
.L_x_123:
[----:B------:R-:W-:Y:S01]  /*79a0*/  IADD3 R3, -R7, RZ, RZ ;  /* 0x000000ff07037210 */ /* 0x000fe20007ffe1ff */
[----:B------:R-:W-:Y:S04]  /*79b0*/  BSSY B1, `(.L_x_73) ;  /* 0x000003f000017945 */ /* 0x000fe80003800000 */
[----:B------:R-:W-:Y:S01]  /*79c0*/  IMAD R3, R6, R3, R17 ;  /* 0x0000000306037224 */ /* 0x000fe200078e0211 */
[----:B------:R-:W-:-:S04]  /*79d0*/  MOV R6, RZ ;  /* 0x000000ff00067202 */ /* 0x000fc80000000f00 */
[----:B------:R-:W-:Y:S01]  /*79e0*/  SHF.L.U32 R3, R3, 0x7, RZ ;  /* 0x0000000703037819 */ /* 0x000fe200000006ff */
[----:B------:R-:W-:Y:S06]  /*79f0*/  @!P6 BRA `(.L_x_74) ;  /* 0x0000000000e8e947 */ /* 0x000fec0003800000 */
[----:B------:R-:W1:Y:S01]  /*7a00*/  S2R R7, SR_CgaCtaId ;  /* 0x0000000000077919 */ /* 0x000e620000008800 */
[----:B------:R-:W-:-:S04]  /*7a10*/  MOV R6, 0x400 ;  /* 0x0000040000067802 */ /* 0x000fc80000000f00 */
[----:B-1----:R-:W-:Y:S02]  /*7a20*/  LEA R9, R7, R6, 0x18 ;  /* 0x0000000607097211 */ /* 0x002fe400078ec0ff */
[----:B------:R-:W-:Y:S02]  /*7a30*/  SHF.L.U32 R6, R5, 0x1f, RZ ;  /* 0x0000001f05067819 */ /* 0x000fe400000006ff */
[----:B------:R-:W-:-:S04]  /*7a40*/  LEA R7, R0, R9, 0x3 ;  /* 0x0000000900077211 */ /* 0x000fc800078e18ff */
[----:B------:R-:W1:Y:S02]  /*7a50*/  SYNCS.PHASECHK.TRANS64.TRYWAIT P2, [R7+URZ+0x27460], R6 ;  /* 0x02746006070075a7 */ /* 0x000e64000804017f */
[----:B-1----:R-:W-:Y:S05]  /*7a60*/  @!P2 BRA `(.L_x_75) ;  /* 0x0000001c00b4a947 */ /* 0x002fea0003800000 */
.L_x_124:
[----:B------:R-:W-:Y:S01]  /*7a70*/  UPRMT UR4, UR22, 0x9910, URZ ;  /* 0x0000991016047896 */ /* 0x000fe2000800003f */
[----:B-1----:R-:W-:-:S03]  /*7a80*/  @P1 MOV R6, 0x5000 ;  /* 0x0000500000061802 */ /* 0x002fc60000000f00 */
[----:B------:R-:W-:Y:S01]  /*7a90*/  UISETP.NE.AND UP0, UPT, UR4, 0x2, UPT ;  /* 0x000000020400788c */ /* 0x000fe2000bf05270 */
[----:B------:R1:W-:Y:S05]  /*7aa0*/  @P1 SYNCS.ARRIVE.TRANS64 RZ, [R7+URZ+0x27450], R6 ;  /* 0x0274500607ff19a7 */ /* 0x0003ea000800003f */
[----:B------:R-:W-:-:S13]  /*7ab0*/  PLOP3.LUT P2, PT, PT, PT, UP0, 0x80, 0x0 ;  /* 0x000000000000781c */ /* 0x000fda0003f4f008 */
[----:B-1----:R-:W-:Y:S05]  /*7ac0*/  @P2 BRA `(.L_x_76) ;  /* 0x0000000000042947 */ /* 0x002fea0003800000 */
[----:B------:R-:W-:Y:S01]  /*7ad0*/  BPT.TRAP 0x1 ;  /* 0x000000040000795c */ /* 0x000fe20000300000 */
.L_x_76:
[----:B------:R-:W-:Y:S05]  /*7ae0*/  @P0 BRA `(.L_x_77) ;  /* 0x0000000000040947 */ /* 0x000fea0003800000 */
[----:B------:R-:W-:Y:S01]  /*7af0*/  BPT.TRAP 0x1 ;  /* 0x000000040000795c */ /* 0x000fe20000300000 */
.L_x_77:
[----:B------:R-:W-:Y:S01]  /*7b00*/  R2UR UR5, R9 ;  /* 0x00000000090572ca */ /* 0x000fe200000e0000 */
[----:B------:R-:W-:Y:S01]  /*7b10*/  UIADD3 UR4, UP0, UR20, 0xf0, URZ ;  /* 0x000000f014047890 */ /* 0x000fe2000ff1e03f */
[----:B------:R-:W-:Y:S01]  /*7b20*/  R2UR UR14, R0 ;  /* 0x00000000000e72ca */ /* 0x000fe200000e0000 */
[----:B------:R-:W-:Y:S01]  /*7b30*/  UMOV UR10, URZ ;  /* 0x0000003f000a7c82 */ /* 0x000fe20008000000 */
[----:B------:R-:W-:Y:S01]  /*7b40*/  R2UR UR9, R7 ;  /* 0x00000000070972ca */ /* 0x000fe200000e0000 */
[----:B------:R-:W-:Y:S01]  /*7b50*/  UMOV UR6, 0x0 ;  /* 0x0000000000067882 */ /* 0x000fe20000000000 */
[----:B------:R-:W-:Y:S01]  /*7b60*/  R2UR UR11, R3 ;  /* 0x00000000030b72ca */ /* 0x000fe200000e0000 */
[----:B------:R-:W-:Y:S01]  /*7b70*/  UMOV UR7, 0x10000000 ;  /* 0x1000000000077882 */ /* 0x000fe20000000000 */
[----:B------:R-:W-:Y:S01]  /*7b80*/  R2UR UR12, R10 ;  /* 0x000000000a0c72ca */ /* 0x000fe200000e0000 */
[----:B------:R-:W-:Y:S01]  /*7b90*/  UMOV UR16, 0x20 ;  /* 0x0000002000107882 */ /* 0x000fe20000000000 */
[----:B------:R-:W-:Y:S01]  /*7ba0*/  R2UR UR13, R2 ;  /* 0x00000000020d72ca */ /* 0x000fe200000e0000 */
[----:B------:R-:W-:Y:S01]  /*7bb0*/  UMOV UR18, 0x40 ;  /* 0x0000004000127882 */ /* 0x000fe20000000000 */
[----:B------:R-:W-:-:S03]  /*7bc0*/  VIADD R0, R0, 0x1 ;  /* 0x0000000100007836 */ /* 0x000fc60000000000 */
[----:B------:R-:W-:Y:S02]  /*7bd0*/  UIMAD UR14, UR14, 0x5000, UR5 ;  /* 0x000050000e0e78a4 */ /* 0x000fe4000f8e0205 */
[----:B------:R-:W-:Y:S01]  /*7be0*/  UIADD3 UR9, UR9, 0x27450, URZ ;  /* 0x0002745009097890 */ /* 0x000fe2000fffe03f */
[C---:B------:R-:W-:Y:S01]  /*7bf0*/  ISETP.NE.AND P2, PT, R0.reuse, 0x2, PT ;  /* 0x000000020000780c */ /* 0x040fe20003f45270 */
[----:B------:R-:W-:Y:S02]  /*7c00*/  UIADD3.X UR5, URZ, UR21, URZ, UP0, !UPT ;  /* 0x000000153f057290 */ /* 0x000fe400087fe43f */
[----:B------:R-:W-:Y:S01]  /*7c10*/  UIADD3 UR15, UR14, 0x1000, URZ ;  /* 0x000010000e0f7890 */ /* 0x000fe2000fffe03f */
[----:B------:R-:W-:Y:S01]  /*7c20*/  SEL R6, RZ, 0x1, P2 ;  /* 0x00000001ff067807 */ /* 0x000fe20001000000 */
[----:B------:R-:W-:Y:S01]  /*7c30*/  UIADD3 UR17, UR14, 0x2000, URZ ;  /* 0x000020000e117890 */ /* 0x000fe2000fffe03f */
[----:B------:R-:W-:Y:S01]  /*7c40*/  SEL R0, R0, RZ, P2 ;  /* 0x000000ff00007207 */ /* 0x000fe20001000000 */
[----:B------:R-:W-:Y:S01]  /*7c50*/  UMOV UR8, UR14 ;  /* 0x0000000e00087c82 */ /* 0x000fe20008000000 */
[----:B------:R-:W-:Y:S01]  /*7c60*/  UIADD3 UR19, UR14, 0x3000, URZ ;  /* 0x000030000e137890 */ /* 0x000fe2000fffe03f */
[----:B------:R-:W-:Y:S01]  /*7c70*/  LOP3.LUT R5, R5, R6, RZ, 0x3c, !PT ;  /* 0x0000000605057212 */ /* 0x000fe200078e3cff */
[----:B------:R1:W-:Y:S01]  /*7c80*/  UTMALDG.4D [UR8], [UR4], desc[UR6] ;  /* 0x00000608040075b4 */ /* 0x0003e20008019000 */
[----:B------:R-:W-:Y:S01]  /*7c90*/  MOV R6, 0x40 ;  /* 0x0000004000067802 */ /* 0x000fe20000000f00 */
[----:B-1----:R-:W-:Y:S01]  /*7ca0*/  UMOV UR8, UR15 ;  /* 0x0000000f00087c82 */ /* 0x002fe20008000000 */
[----:B------:R-:W-:Y:S01]  /*7cb0*/  UMOV UR10, UR16 ;  /* 0x00000010000a7c82 */ /* 0x000fe20008000000 */
[----:B------:R-:W-:Y:S01]  /*7cc0*/  UIADD3 UR15, UR14, 0x4000, URZ ;  /* 0x000040000e0f7890 */ /* 0x000fe2000fffe03f */
[----:B------:R1:W-:Y:S02]  /*7cd0*/  UTMALDG.4D [UR8], [UR4], desc[UR6] ;  /* 0x00000608040075b4 */ /* 0x0003e40008019000 */
[----:B------:R-:W-:Y:S01]  /*7ce0*/  UMOV UR14, 0x60 ;  /* 0x00000060000e7882 */ /* 0x000fe20000000000 */
[----:B-1----:R-:W-:Y:S01]  /*7cf0*/  UMOV UR8, UR17 ;  /* 0x0000001100087c82 */ /* 0x002fe20008000000 */
[----:B------:R-:W-:-:S02]  /*7d00*/  UMOV UR10, UR18 ;  /* 0x00000012000a7c82 */ /* 0x000fc40008000000 */
[----:B------:R1:W-:Y:S02]  /*7d10*/  UTMALDG.4D [UR8], [UR4], desc[UR6] ;  /* 0x00000608040075b4 */ /* 0x0003e40008019000 */
[----:B-1----:R-:W-:Y:S01]  /*7d20*/  UMOV UR8, UR19 ;  /* 0x0000001300087c82 */ /* 0x002fe20008000000 */
[----:B------:R-:W-:Y:S01]  /*7d30*/  UMOV UR10, UR14 ;  /* 0x0000000e000a7c82 */ /* 0x000fe20008000000 */
[----:B------:R-:W-:Y:S01]  /*7d40*/  UMOV UR14, 0x80 ;  /* 0x00000080000e7882 */ /* 0x000fe20000000000 */
[----:B------:R1:W-:Y:S02]  /*7d50*/  UTMALDG.4D [UR8], [UR4], desc[UR6] ;  /* 0x00000608040075b4 */ /* 0x0003e40008019000 */
[----:B-1----:R-:W-:Y:S01]  /*7d60*/  UMOV UR8, UR15 ;  /* 0x0000000f00087c82 */ /* 0x002fe20008000000 */
[----:B------:R-:W-:Y:S02]  /*7d70*/  UMOV UR10, UR14 ;  /* 0x0000000e000a7c82 */ /* 0x000fe40008000000 */
[----:B------:R1:W-:Y:S02]  /*7d80*/  UTMALDG.4D [UR8], [UR4], desc[UR6] ;  /* 0x00000608040075b4 */ /* 0x0003e40008019000 */
[----:B-1----:R-:W-:Y:S01]  /*7d90*/  NOP ;  /* 0x0000000000007918 */ /* 0x002fe20000000000 */
.L_x_74:
[----:B------:R-:W-:Y:S05]  /*7da0*/  BSYNC B1 ;  /* 0x0000000000017941 */ /* 0x000fea0003800000 */
.L_x_73:
[----:B------:R-:W-:Y:S01]  /*7db0*/  LOP3.LUT P2, RZ, R4, 0xff, RZ, 0xc0, !PT ;  /* 0x000000ff04ff7812 */ /* 0x000fe2000784c0ff */
[----:B------:R-:W-:-:S12]  /*7dc0*/  BSSY B1, `(.L_x_78) ;  /* 0x0000009000017945 */ /* 0x000fd80003800000 */
[----:B------:R-:W-:Y:S05]  /*7dd0*/  @!P2 BRA `(.L_x_79) ;  /* 0x00000000001ca947 */ /* 0x000fea0003800000 */
[----:B------:R-:W1:Y:S01]  /*7de0*/  S2R R7, SR_CgaCtaId ;  /* 0x0000000000077919 */ /* 0x000e620000008800 */
[----:B------:R-:W-:-:S04]  /*7df0*/  MOV R4, 0x400 ;  /* 0x0000040000047802 */ /* 0x000fc80000000f00 */
[----:B-1----:R-:W-:Y:S02]  /*7e00*/  LEA R7, R7, R4, 0x18 ;  /* 0x0000000407077211 */ /* 0x002fe400078ec0ff */
[----:B------:R-:W-:Y:S02]  /*7e10*/  SHF.L.U32 R4, RZ, 0x1f, RZ ;  /* 0x0000001fff047819 */ /* 0x000fe400000006ff */
[----:B------:R1:W-:Y:S02]  /*7e20*/  SYNCS.ARRIVE.TRANS64.A1T0 RZ, [R7+URZ+0x274b0], RZ ;  /* 0x0274b0ff07ff79a7 */ /* 0x0003e4000810003f */
[----:B------:R-:W2:Y:S02]  /*7e30*/  SYNCS.PHASECHK.TRANS64.TRYWAIT P2, [R7+URZ+0x274b0], R4 ;  /* 0x0274b004070075a7 */ /* 0x000ea4000804017f */
[----:B-12---:R-:W-:Y:S05]  /*7e40*/  @!P2 BRA `(.L_x_80) ;  /* 0x0000001800d0a947 */ /* 0x006fea0003800000 */
.L_x_79:
[----:B------:R-:W-:Y:S05]  /*7e50*/  BSYNC B1 ;  /* 0x0000000000017941 */ /* 0x000fea0003800000 */
.L_x_78:
[----:B------:R-:W-:Y:S04]  /*7e60*/  BSSY B1, `(.L_x_81) ;  /* 0x000003d000017945 */ /* 0x000fe80003800000 */
[----:B------:R-:W-:Y:S05]  /*7e70*/  @!P6 BRA `(.L_x_82) ;  /* 0x0000000000ece947 */ /* 0x000fea0003800000 */
[----:B-1----:R-:W1:Y:S01]  /*7e80*/  S2R R7, SR_CgaCtaId ;  /* 0x0000000000077919 */ /* 0x002e620000008800 */
[----:B------:R-:W-:Y:S02]  /*7e90*/  MOV R4, 0x400 ;  /* 0x0000040000047802 */ /* 0x000fe40000000f00 */
[----:B------:R-:W-:Y:S02]  /*7ea0*/  SHF.L.U32 R9, R5, 0x1f, RZ ;  /* 0x0000001f05097819 */ /* 0x000fe400000006ff */
[----:B-1----:R-:W-:-:S04]  /*7eb0*/  LEA R7, R7, R4, 0x18 ;  /* 0x0000000407077211 */ /* 0x002fc800078ec0ff */
[----:B------:R-:W-:-:S04]  /*7ec0*/  LEA R4, R0, R7, 0x3 ;  /* 0x0000000700047211 */ /* 0x000fc800078e18ff */
[----:B------:R-:W1:Y:S02]  /*7ed0*/  SYNCS.PHASECHK.TRANS64.TRYWAIT P2, [R4+URZ+0x27460], R9 ;  /* 0x02746009040075a7 */ /* 0x000e64000804017f */
[----:B-1----:R-:W-:Y:S05]  /*7ee0*/  @!P2 BRA `(.L_x_83) ;  /* 0x0000001800bca947 */ /* 0x002fea0003800000 */
.L_x_125:
[----:B------:R-:W-:Y:S01]  /*7ef0*/  UPRMT UR4, UR22, 0x9910, URZ ;  /* 0x0000991016047896 */ /* 0x000fe2000800003f */
[----:B-1----:R-:W-:-:S03]  /*7f00*/  @P1 MOV R9, 0x5000 ;  /* 0x0000500000091802 */ /* 0x002fc60000000f00 */
[----:B------:R-:W-:Y:S01]  /*7f10*/  UISETP.NE.AND UP0, UPT, UR4, 0x2, UPT ;  /* 0x000000020400788c */ /* 0x000fe2000bf05270 */
[----:B------:R1:W-:Y:S05]  /*7f20*/  @P1 SYNCS.ARRIVE.TRANS64 RZ, [R4+URZ+0x27450], R9 ;  /* 0x0274500904ff19a7 */ /* 0x0003ea000800003f */
[----:B------:R-:W-:-:S13]  /*7f30*/  PLOP3.LUT P2, PT, PT, PT, UP0, 0x80, 0x0 ;  /* 0x000000000000781c */ /* 0x000fda0003f4f008 */
[----:B-1----:R-:W-:Y:S05]  /*7f40*/  @P2 BRA `(.L_x_84) ;  /* 0x0000000000042947 */ /* 0x002fea0003800000 */
[----:B------:R-:W-:Y:S01]  /*7f50*/  BPT.TRAP 0x1 ;  /* 0x000000040000795c */ /* 0x000fe20000300000 */
.L_x_84:
[----:B------:R-:W-:Y:S05]  /*7f60*/  @P0 BRA `(.L_x_85) ;  /* 0x0000000000040947 */ /* 0x000fea0003800000 */
[----:B------:R-:W-:Y:S01]  /*7f70*/  BPT.TRAP 0x1 ;  /* 0x000000040000795c */ /* 0x000fe20000300000 */
.L_x_85:
        /* <DEDUP_REMOVED lines=12> */
[----:B------:R-:W-:-:S02]  /*8040*/  R2UR UR13, R2 ;  /* 0x00000000020d72ca */ /* 0x000fc400000e0000 */
[----:B------:R-:W-:Y:S01]  /*8050*/  IADD3 R0, R0, 0x1, RZ ;  /* 0x0000000100007810 */ /* 0x000fe20007ffe0ff */
[----:B------:R-:W-:Y:S02]  /*8060*/  UIMAD UR14, UR14, 0x5000, UR5 ;  /* 0x000050000e0e78a4 */ /* 0x000fe4000f8e0205 */
[----:B------:R-:W-:Y:S01]  /*8070*/  UIADD3.X UR5, URZ, UR21, URZ, UP0, !UPT ;  /* 0x000000153f057290 */ /* 0x000fe200087fe43f */
[C---:B------:R-:W-:Y:S01]  /*8080*/  ISETP.NE.AND P2, PT, R0.reuse, 0x2, PT ;  /* 0x000000020000780c */ /* 0x040fe20003f45270 */
[----:B------:R-:W-:Y:S02]  /*8090*/  UIADD3 UR11, UR11, UR8, URZ ;  /* 0x000000080b0b7290 */ /* 0x000fe4000fffe03f */
[----:B------:R-:W-:Y:S01]  /*80a0*/  UIADD3 UR9, UR9, 0x27450, URZ ;  /* 0x0002745009097890 */ /* 0x000fe2000fffe03f */
[----:B------:R-:W-:Y:S01]  /*80b0*/  SEL R2, RZ, 0x1, P2 ;  /* 0x00000001ff027807 */ /* 0x000fe20001000000 */
[----:B------:R-:W-:Y:S01]  /*80c0*/  UIADD3 UR15, UR14, 0x1000, URZ ;  /* 0x000010000e0f7890 */ /* 0x000fe2000fffe03f */
[----:B------:R-:W-:Y:S01]  /*80d0*/  SEL R0, R0, RZ, P2 ;  /* 0x000000ff00007207 */ /* 0x000fe20001000000 */
[----:B------:R-:W-:Y:S01]  /*80e0*/  UIADD3 UR17, UR14, 0x2000, URZ ;  /* 0x000020000e117890 */ /* 0x000fe2000fffe03f */
[----:B------:R-:W-:Y:S01]  /*80f0*/  LOP3.LUT R5, R5, R2, RZ, 0x3c, !PT ;  /* 0x0000000205057212 */ /* 0x000fe200078e3cff */
[----:B------:R-:W-:Y:S01]  /*8100*/  UMOV UR8, UR14 ;  /* 0x0000000e00087c82 */ /* 0x000fe20008000000 */
[----:B------:R-:W-:-:S02]  /*8110*/  UIADD3 UR19, UR14, 0x3000, URZ ;  /* 0x000030000e137890 */ /* 0x000fc4000fffe03f */
[----:B------:R1:W-:Y:S02]  /*8120*/  UTMALDG.4D [UR8], [UR4], desc[UR6] ;  /* 0x00000608040075b4 */ /* 0x0003e40008019000 */
[----:B-1----:R-:W-:Y:S01]  /*8130*/  UMOV UR8, UR15 ;  /* 0x0000000f00087c82 */ /* 0x002fe20008000000 */
[----:B------:R-:W-:Y:S01]  /*8140*/  UMOV UR10, UR16 ;  /* 0x00000010000a7c82 */ /* 0x000fe20008000000 */
[----:B------:R-:W-:Y:S01]  /*8150*/  UIADD3 UR15, UR14, 0x4000, URZ ;  /* 0x000040000e0f7890 */ /* 0x000fe2000fffe03f */
[----:B------:R1:W-:Y:S02]  /*8160*/  UTMALDG.4D [UR8], [UR4], desc[UR6] ;  /* 0x00000608040075b4 */ /* 0x0003e40008019000 */
[----:B------:R-:W-:Y:S01]  /*8170*/  UMOV UR14, 0x60 ;  /* 0x00000060000e7882 */ /* 0x000fe20000000000 */
[----:B-1----:R-:W-:Y:S01]  /*8180*/  UMOV UR8, UR17 ;  /* 0x0000001100087c82 */ /* 0x002fe20008000000 */
[----:B------:R-:W-:Y:S02]  /*8190*/  UMOV UR10, UR18 ;  /* 0x00000012000a7c82 */ /* 0x000fe40008000000 */
[----:B------:R1:W-:Y:S02]  /*81a0*/  UTMALDG.4D [UR8], [UR4], desc[UR6] ;  /* 0x00000608040075b4 */ /* 0x0003e40008019000 */
[----:B-1----:R-:W-:Y:S01]  /*81b0*/  UMOV UR8, UR19 ;  /* 0x0000001300087c82 */ /* 0x002fe20008000000 */
[----:B------:R-:W-:Y:S01]  /*81c0*/  UMOV UR10, UR14 ;  /* 0x0000000e000a7c82 */ /* 0x000fe20008000000 */
[----:B------:R-:W-:Y:S01]  /*81d0*/  UMOV UR14, 0x80 ;  /* 0x00000080000e7882 */ /* 0x000fe20000000000 */
[----:B------:R1:W-:Y:S02]  /*81e0*/  UTMALDG.4D [UR8], [UR4], desc[UR6] ;  /* 0x00000608040075b4 */ /* 0x0003e40008019000 */
[----:B-1----:R-:W-:Y:S01]  /*81f0*/  UMOV UR8, UR15 ;  /* 0x0000000f00087c82 */ /* 0x002fe20008000000 */
[----:B------:R-:W-:-:S02]  /*8200*/  UMOV UR10, UR14 ;  /* 0x0000000e000a7c82 */ /* 0x000fc40008000000 */
[----:B------:R2:W-:Y:S02]  /*8210*/  UTMALDG.4D [UR8], [UR4], desc[UR6] ;  /* 0x00000608040075b4 */ /* 0x0005e40008019000 */
[----:B--2---:R-:W-:Y:S01]  /*8220*/  NOP ;  /* 0x0000000000007918 */ /* 0x004fe20000000000 */
.L_x_82:
[----:B------:R-:W-:Y:S05]  /*8230*/  BSYNC B1 ;  /* 0x0000000000017941 */ /* 0x000fea0003800000 */
.L_x_81:
[----:B------:R-:W-:Y:S02]  /*8240*/  IADD3 R17, R17, UR23, RZ ;  /* 0x0000001711117c10 */ /* 0x000fe4000fffe0ff */
[----:B-1----:R-:W-:Y:S02]  /*8250*/  PRMT R4, RZ, 0x7610, R4 ;  /* 0x00007610ff047816 */ /* 0x002fe40000000004 */
[----:B------:R-:W-:-:S13]  /*8260*/  ISETP.GE.AND P2, PT, R17, UR24, PT ;  /* 0x0000001811007c0c */ /* 0x000fda000bf46270 */
[----:B------:R-:W-:Y:S05]  /*8270*/  @!P2 BRA `(.L_x_86) ;  /* 0xfffffff40060a947 */ /* 0x000fea000383ffff */
[----:B------:R-:W-:Y:S05]  /*8280*/  BSYNC B0 ;  /* 0x0000000000007941 */ /* 0x000fea0003800000 */
.L_x_71:
[----:B------:R-:W-:Y:S05]  /*8290*/  EXIT ;  /* 0x000000000000794d */ /* 0x000fea0003800000 */
.L_x_70:
[----:B-1----:R-:W-:Y:S02]  /*82a0*/  ULDC UR4, c[0x0][0xa00] ;  /* 0x0002800000047ab9 */ /* 0x002fe40000000800 */
[----:B------:R-:W-:-:S13]  /*82b0*/  ISETP.GE.AND P0, PT, R17, UR4, PT ;  /* 0x0000000411007c0c */ /* 0x000fda000bf06270 */
[----:B------:R-:W-:Y:S05]  /*82c0*/  @P0 EXIT ;  /* 0x000000000000094d */ /* 0x000fea0003800000 */
[----:B------:R-:W-:Y:S01]  /*82d0*/  LOP3.LUT P0, RZ, R2, 0x1f, RZ, 0xc0, !PT ;  /* 0x0000001f02ff7812 */ /* 0x000fe2000780c0ff */
[----:B------:R-:W-:Y:S01]  /*82e0*/  BSSY B0, `(.L_x_87) ;  /* 0x0000132000007945 */ /* 0x000fe20003800000 */
[----:B------:R-:W-:Y:S01]  /*82f0*/  MOV R4, 0x1 ;  /* 0x0000000100047802 */ /* 0x000fe20000000f00 */
[----:B------:R-:W-:Y:S01]  /*8300*/  IMAD.MOV.U32 R5, RZ, RZ, RZ ;  /* 0x000000ffff057224 */ /* 0x000fe200078e00ff */
[----:B------:R-:W-:Y:S01]  /*8310*/  PLOP3.LUT P0, PT, P0, P2, PT, 0x2a, 0x0 ;  /* 0x000000000000781c */ /* 0x000fe20000704572 */
[----:B------:R-:W-:Y:S01]  /*8320*/  ULOP3.LUT UR22, UR61, 0x2, URZ, 0xfc, !UPT ;  /* 0x000000023d167892 */ /* 0x000fe2000f8efc3f */
[----:B------:R-:W-:Y:S01]  /*8330*/  MOV R0, 0x1 ;  /* 0x0000000100007802 */ /* 0x000fe20000000f00 */
[----:B------:R-:W-:Y:S01]  /*8340*/  ULDC.64 UR16, c[0x0][0x198] ;  /* 0x0000660000107ab9 */ /* 0x000fe20000000a00 */
[----:B------:R-:W-:-:S09]  /*8350*/  ULDC UR23, c[0x0][0xc] ;  /* 0x0000030000177ab9 */ /* 0x000fd20000000800 */
.L_x_114:
[----:B------:R-:W1:Y:S01]  /*8360*/  LDC R2, c[0x0][0xa04] ;  /* 0x00028100ff027b82 */ /* 0x000e620000000800 */
[----:B------:R-:W-:-:S07]  /*8370*/  UMOV UR4, 0xffffffff ;  /* 0xffffffff00047882 */ /* 0x000fce0000000000 */
        /* <DEDUP_REMOVED lines=9> */
[----:B-1----:R-:W-:Y:S01]  /*8410*/  @P3 IMAD.HI.U32 R10, R17, R6, RZ ;  /* 0x00000006110a3227 */ /* 0x002fe200078e00ff */
[----:B------:R-:W-:-:S04]  /*8420*/  MOV R6, R17 ;  /* 0x0000001100067202 */ /* 0x000fc80000000f00 */
[----:B------:R-:W-:-:S04]  /*8430*/  @P3 SHF.R.U32.HI R6, RZ, R7, R10 ;  /* 0x00000007ff063219 */ /* 0x000fc8000001160a */
[----:B------:R-:W-:Y:S01]  /*8440*/  MOV R7, R6 ;  /* 0x0000000600077202 */ /* 0x000fe20000000f00 */
[----:B--2---:R-:W-:-:S05]  /*8450*/  @P4 IMAD.HI.U32 R9, R6, R9, RZ ;  /* 0x0000000906094227 */ /* 0x004fca00078e00ff */
[----:B---3--:R-:W-:-:S04]  /*8460*/  @P4 SHF.R.U32.HI R7, RZ, R12, R9 ;  /* 0x0000000cff074219 */ /* 0x008fc80000011609 */
[----:B------:R-:W-:Y:S01]  /*8470*/  MOV R9, R7 ;  /* 0x0000000700097202 */ /* 0x000fe20000000f00 */
[----:B----4-:R-:W-:-:S05]  /*8480*/  @P5 IMAD.HI.U32 R2, R7, R2, RZ ;  /* 0x0000000207025227 */ /* 0x010fca00078e00ff */
[----:B------:R-:W-:Y:S02]  /*8490*/  @P5 SHF.R.U32.HI R9, RZ, R3, R2 ;  /* 0x00000003ff095219 */ /* 0x000fe40000011602 */
[----:B------:R-:W-:-:S05]  /*84a0*/  IADD3 R3, -R7, RZ, RZ ;  /* 0x000000ff07037210 */ /* 0x000fca0007ffe1ff */
[----:B------:R-:W-:Y:S01]  /*84b0*/  IMAD R2, R11, R3, R6 ;  /* 0x000000030b027224 */ /* 0x000fe200078e0206 */
[----:B------:R-:W-:-:S05]  /*84c0*/  IADD3 R3, -R9, RZ, RZ ;  /* 0x000000ff09037210 */ /* 0x000fca0007ffe1ff */
[----:B------:R-:W-:Y:S01]  /*84d0*/  IMAD R3, R8, R3, R7 ;  /* 0x0000000308037224 */ /* 0x000fe200078e0207 */
[----:B------:R-:W-:Y:S06]  /*84e0*/  BRA.DIV UR4, `(.L_x_88) ;  /* 0x0000001604507947 */ /* 0x000fec000b800000 */
[----:B------:R-:W-:-:S13]  /*84f0*/  ELECT P6, URZ, PT ;  /* 0x00000000003f782f */ /* 0x000fda00038c0000 */
.L_x_128:
[----:B------:R-:W1:Y:S01]  /*8500*/  LDC R6, c[0x0][0x28c] ;  /* 0x0000a300ff067b82 */ /* 0x000e620000000800 */
[----:B------:R-:W-:Y:S01]  /*8510*/  BSSY B1, `(.L_x_89) ;  /* 0x000003b000017945 */ /* 0x000fe20003800000 */
[----:B-1----:R-:W-:-:S13]  /*8520*/  ISETP.GT.AND P3, PT, R6, RZ, P6 ;  /* 0x000000ff0600720c */ /* 0x002fda0003764270 */
[----:B------:R-:W-:Y:S05]  /*8530*/  @!P3 BRA `(.L_x_90) ;  /* 0x0000000000e0b947 */ /* 0x000fea0003800000 */
[----:B------:R-:W1:Y:S01]  /*8540*/  S2R R8, SR_CgaCtaId ;  /* 0x0000000000087919 */ /* 0x000e620000008800 */
[----:B------:R-:W-:-:S04]  /*8550*/  MOV R7, 0x400 ;  /* 0x0000040000077802 */ /* 0x000fc80000000f00 */
[----:B-1----:R-:W-:Y:S02]  /*8560*/  LEA R10, R8, R7, 0x18 ;  /* 0x00000007080a7211 */ /* 0x002fe400078ec0ff */
[----:B------:R-:W-:-:S03]  /*8570*/  SHF.L.U32 R7, R0, 0x1f, RZ ;  /* 0x0000001f00077819 */ /* 0x000fc600000006ff */
[----:B------:R-:W-:-:S04]  /*8580*/  IMAD R8, R5, 0x8, R10 ;  /* 0x0000000805087824 */ /* 0x000fc800078e020a */
[----:B------:R-:W1:Y:S02]  /*8590*/  SYNCS.PHASECHK.TRANS64.TRYWAIT P4, [R8+URZ+0x27428], R7 ;  /* 0x02742807080075a7 */ /* 0x000e64000808017f */
[----:B-1----:R-:W-:Y:S05]  /*85a0*/  @!P4 BRA `(.L_x_91) ;  /* 0x000000140040c947 */ /* 0x002fea0003800000 */
.L_x_129:
[----:B------:R-:W-:Y:S01]  /*85b0*/  UPRMT UR4, UR22, 0x9910, URZ ;  /* 0x0000991016047896 */ /* 0x000fe2000800003f */
[----:B-1----:R-:W-:-:S03]  /*85c0*/  @P2 MOV R7, 0x5000 ;  /* 0x0000500000072802 */ /* 0x002fc60000000f00 */
[----:B------:R-:W-:Y:S01]  /*85d0*/  UISETP.NE.AND UP0, UPT, UR4, 0x2, UPT ;  /* 0x000000020400788c */ /* 0x000fe2000bf05270 */
[----:B------:R1:W-:Y:S05]  /*85e0*/  @P2 SYNCS.ARRIVE.TRANS64 RZ, [R8+URZ+0x27400], R7 ;  /* 0x0274000708ff29a7 */ /* 0x0003ea000800003f */
[----:B------:R-:W-:-:S13]  /*85f0*/  PLOP3.LUT P4, PT, PT, PT, UP0, 0x80, 0x0 ;  /* 0x000000000000781c */ /* 0x000fda0003f8f008 */
[----:B-1----:R-:W-:Y:S05]  /*8600*/  @P4 BRA `(.L_x_92) ;  /* 0x0000000000044947 */ /* 0x002fea0003800000 */
[----:B------:R-:W-:Y:S01]  /*8610*/  BPT.TRAP 0x1 ;  /* 0x000000040000795c */ /* 0x000fe20000300000 */
.L_x_92:
[----:B------:R-:W-:Y:S05]  /*8620*/  @P0 BRA `(.L_x_93) ;  /* 0x0000000000040947 */ /* 0x000fea0003800000 */
[----:B------:R-:W-:Y:S01]  /*8630*/  BPT.TRAP 0x1 ;  /* 0x000000040000795c */ /* 0x000fe20000300000 */
.L_x_93:
[----:B------:R-:W-:Y:S01]  /*8640*/  IMAD R10, R5, 0x5000, R10 ;  /* 0x00005000050a7824 */ /* 0x000fe200078e020a */
[----:B------:R-:W-:Y:S01]  /*8650*/  R2UR UR9, R8 ;  /* 0x00000000080972ca */ /* 0x000fe200000e0000 */
[----:B------:R-:W-:Y:S01]  /*8660*/  UIADD3 UR4, UP0, UR16, 0x1f0, URZ ;  /* 0x000001f010047890 */ /* 0x000fe2000ff1e03f */
[----:B------:R-:W-:Y:S01]  /*8670*/  R2UR UR12, R2 ;  /* 0x00000000020c72ca */ /* 0x000fe200000e0000 */
[----:B------:R-:W-:Y:S01]  /*8680*/  UMOV UR10, URZ ;  /* 0x0000003f000a7c82 */ /* 0x000fe20008000000 */
[----:B------:R-:W-:Y:S01]  /*8690*/  R2UR UR14, R10 ;  /* 0x000000000a0e72ca */ /* 0x000fe200000e0000 */
[----:B------:R-:W-:Y:S01]  /*86a0*/  UIADD3.X UR5, URZ, UR17, URZ, UP0, !UPT ;  /* 0x000000113f057290 */ /* 0x000fe200087fe43f */
[----:B------:R-:W-:Y:S01]  /*86b0*/  R2UR UR13, R3 ;  /* 0x00000000030d72ca */ /* 0x000fe200000e0000 */
[----:B------:R-:W-:Y:S01]  /*86c0*/  UMOV UR6, 0x0 ;  /* 0x0000000000067882 */ /* 0x000fe20000000000 */
[----:B------:R-:W-:Y:S01]  /*86d0*/  UMOV UR7, 0x10000000 ;  /* 0x1000000000077882 */ /* 0x000fe20000000000 */
[----:B------:R-:W-:Y:S01]  /*86e0*/  UMOV UR11, URZ ;  /* 0x0000003f000b7c82 */ /* 0x000fe20008000000 */
[----:B------:R-:W-:Y:S01]  /*86f0*/  UMOV UR20, 0x20 ;  /* 0x0000002000147882 */ /* 0x000fe20000000000 */
[----:B------:R-:W-:Y:S01]  /*8700*/  UMOV UR21, 0x40 ;  /* 0x0000004000157882 */ /* 0x000fe20000000000 */
[----:B------:R-:W-:Y:S01]  /*8710*/  IADD3 R5, R5, 0x1, RZ ;  /* 0x0000000105057810 */ /* 0x000fe20007ffe0ff */
[----:B------:R-:W-:-:S03]  /*8720*/  UIADD3 UR9, UR9, 0x27400, URZ ;  /* 0x0002740009097890 */ /* 0x000fc6000fffe03f */
[C---:B------:R-:W-:Y:S01]  /*8730*/  ISETP.NE.AND P4, PT, R5.reuse, 0x5, PT ;  /* 0x000000050500780c */ /* 0x040fe20003f85270 */
[----:B------:R-:W-:Y:S02]  /*8740*/  UIADD3 UR8, UR14, 0xa000, URZ ;  /* 0x0000a0000e087890 */ /* 0x000fe4000fffe03f */
[----:B------:R-:W-:Y:S01]  /*8750*/  UIADD3 UR15, UR14, 0xb000, URZ ;  /* 0x0000b0000e0f7890 */ /* 0x000fe2000fffe03f */
[----:B------:R-:W-:Y:S01]  /*8760*/  SEL R7, RZ, 0x1, P4 ;  /* 0x00000001ff077807 */ /* 0x000fe20002000000 */
[----:B------:R-:W-:Y:S01]  /*8770*/  UIADD3 UR18, UR14, 0xc000, URZ ;  /* 0x0000c0000e127890 */ /* 0x000fe2000fffe03f */
[----:B------:R-:W-:Y:S01]  /*8780*/  SEL R5, R5, RZ, P4 ;  /* 0x000000ff05057207 */ /* 0x000fe20002000000 */
[----:B------:R-:W-:Y:S01]  /*8790*/  UIADD3 UR19, UR14, 0xd000, URZ ;  /* 0x0000d0000e137890 */ /* 0x000fe2000fffe03f */
[----:B------:R-:W-:Y:S01]  /*87a0*/  LOP3.LUT R0, R0, R7, RZ, 0x3c, !PT ;  /* 0x0000000700007212 */ /* 0x000fe200078e3cff */
[----:B------:R-:W-:Y:S01]  /*87b0*/  UIADD3 UR14, UR14, 0xe000, URZ ;  /* 0x0000e0000e0e7890 */ /* 0x000fe2000fffe03f */
        /* <DEDUP_REMOVED lines=16> */
.L_x_90:
[----:B------:R-:W-:Y:S05]  /*88c0*/  BSYNC B1 ;  /* 0x0000000000017941 */ /* 0x000fea0003800000 */
.L_x_89:
        /* <DEDUP_REMOVED lines=10> */
.L_x_95:
[----:B------:R-:W-:Y:S05]  /*8970*/  BSYNC B1 ;  /* 0x0000000000017941 */ /* 0x000fea0003800000 */
.L_x_94:
[----:B------:R-:W-:Y:S01]  /*8980*/  BSSY B1, `(.L_x_97) ;  /* 0x000003c000017945 */ /* 0x000fe20003800000 */
[----:B------:R-:W-:-:S03]  /*8990*/  MOV R9, RZ ;  /* 0x000000ff00097202 */ /* 0x000fc60000000f00 */
        /* <DEDUP_REMOVED lines=8> */
.L_x_130:
[----:B------:R-:W-:Y:S01]  /*8a20*/  UPRMT UR4, UR22, 0x9910, URZ ;  /* 0x0000991016047896 */ /* 0x000fe2000800003f */
[----:B-1----:R-:W-:-:S03]  /*8a30*/  @P2 MOV R8, 0x5000 ;  /* 0x0000500000082802 */ /* 0x002fc60000000f00 */
[----:B------:R-:W-:Y:S01]  /*8a40*/  UISETP.NE.AND UP0, UPT, UR4, 0x2, UPT ;  /* 0x000000020400788c */ /* 0x000fe2000bf05270 */
[----:B------:R1:W-:Y:S05]  /*8a50*/  @P2 SYNCS.ARRIVE.TRANS64 RZ, [R7+URZ+0x27400], R8 ;  /* 0x0274000807ff29a7 */ /* 0x0003ea000800003f */
[----:B------:R-:W-:-:S13]  /*8a60*/  PLOP3.LUT P3, PT, PT, PT, UP0, 0x80, 0x0 ;  /* 0x000000000000781c */ /* 0x000fda0003f6f008 */
[----:B-1----:R-:W-:Y:S05]  /*8a70*/  @P3 BRA `(.L_x_100) ;  /* 0x0000000000043947 */ /* 0x002fea0003800000 */
[----:B------:R-:W-:Y:S01]  /*8a80*/  BPT.TRAP 0x1 ;  /* 0x000000040000795c */ /* 0x000fe20000300000 */
.L_x_100:
[----:B------:R-:W-:Y:S05]  /*8a90*/  @P0 BRA `(.L_x_101) ;  /* 0x0000000000040947 */ /* 0x000fea0003800000 */
[----:B------:R-:W-:Y:S01]  /*8aa0*/  BPT.TRAP 0x1 ;  /* 0x000000040000795c */ /* 0x000fe20000300000 */
.L_x_101:
        /* <DEDUP_REMOVED lines=14> */
[----:B------:R-:W-:Y:S01]  /*8b90*/  UIADD3 UR9, UR9, 0x27400, URZ ;  /* 0x0002740009097890 */ /* 0x000fe2000fffe03f */
[----:B------:R-:W-:-:S02]  /*8ba0*/  MOV R9, 0x1 ;  /* 0x0000000100097802 */ /* 0x000fc40000000f00 */
[C---:B------:R-:W-:Y:S01]  /*8bb0*/  ISETP.NE.AND P3, PT, R5.reuse, 0x5, PT ;  /* 0x000000050500780c */ /* 0x040fe20003f65270 */
[----:B------:R-:W-:Y:S02]  /*8bc0*/  UIADD3 UR8, UR14, 0xa000, URZ ;  /* 0x0000a0000e087890 */ /* 0x000fe4000fffe03f */
[----:B------:R-:W-:Y:S01]  /*8bd0*/  UIADD3 UR15, UR14, 0xb000, URZ ;  /* 0x0000b0000e0f7890 */ /* 0x000fe2000fffe03f */
[----:B------:R-:W-:Y:S01]  /*8be0*/  SEL R7, RZ, 0x1, P3 ;  /* 0x00000001ff077807 */ /* 0x000fe20001800000 */
[----:B------:R-:W-:Y:S01]  /*8bf0*/  UIADD3 UR19, UR14, 0xc000, URZ ;  /* 0x0000c0000e137890 */ /* 0x000fe2000fffe03f */
[----:B------:R-:W-:Y:S01]  /*8c00*/  SEL R5, R5, RZ, P3 ;  /* 0x000000ff05057207 */ /* 0x000fe20001800000 */
[----:B------:R-:W-:Y:S01]  /*8c10*/  UIADD3 UR21, UR14, 0xd000, URZ ;  /* 0x0000d0000e157890 */ /* 0x000fe2000fffe03f */
[----:B------:R-:W-:Y:S02]  /*8c20*/  LOP3.LUT R0, R0, R7, RZ, 0x3c, !PT ;  /* 0x0000000700007212 */ /* 0x000fe400078e3cff */
[----:B------:R1:W-:Y:S02]  /*8c30*/  UTMALDG.4D [UR8], [UR4], desc[UR6] ;  /* 0x00000608040075b4 */ /* 0x0003e40008019000 */
        /* <DEDUP_REMOVED lines=15> */
[----:B--2---:R-:W-:Y:S01]  /*8d30*/  NOP ;  /* 0x0000000000007918 */ /* 0x004fe20000000000 */
.L_x_98:
[----:B------:R-:W-:Y:S05]  /*8d40*/  BSYNC B1 ;  /* 0x0000000000017941 */ /* 0x000fea0003800000 */
.L_x_97:
[----:B------:R-:W-:-:S13]  /*8d50*/  ISETP.GE.AND P3, PT, R6, 0x41, PT ;  /* 0x000000410600780c */ /* 0x000fda0003f66270 */
[----:B------:R-:W-:Y:S05]  /*8d60*/  @!P3 BRA `(.L_x_102) ;  /* 0x000000080010b947 */ /* 0x000fea0003800000 */
[----:B------:R-:W-:Y:S01]  /*8d70*/  VIADD R6, R6, 0x3f ;  /* 0x0000003f06067836 */ /* 0x000fe20000000000 */
[----:B------:R-:W-:Y:S04]  /*8d80*/  BSSY B1, `(.L_x_102) ;  /* 0x0000082000017945 */ /* 0x000fe80003800000 */
[----:B-1----:R-:W-:-:S04]  /*8d90*/  SHF.R.S32.HI R7, RZ, 0x1f, R6 ;  /* 0x0000001fff077819 */ /* 0x002fc80000011406 */
[----:B------:R-:W-:-:S04]  /*8da0*/  LEA.HI R7, R7, R6, RZ, 0x6 ;  /* 0x0000000607077211 */ /* 0x000fc800078f30ff */
[----:B------:R-:W-:-:S04]  /*8db0*/  SHF.R.S32.HI R7, RZ, 0x6, R7 ;  /* 0x00000006ff077819 */ /* 0x000fc80000011407 */
[----:B------:R-:W-:-:S07]  /*8dc0*/  SHF.L.U32 R4, R7, 0x1, RZ ;  /* 0x0000000107047819 */ /* 0x000fce00000006ff */
.L_x_113:
[----:B------:R-:W-:Y:S04]  /*8dd0*/  BSSY B2, `(.L_x_103) ;  /* 0x000003b000027945 */ /* 0x000fe80003800000 */
[----:B------:R-:W-:Y:S05]  /*8de0*/  @!P6 BRA `(.L_x_104) ;  /* 0x0000000000e4e947 */ /* 0x000fea0003800000 */
[----:B------:R-:W1:Y:S01]  /*8df0*/  S2R R7, SR_CgaCtaId ;  /* 0x0000000000077919 */ /* 0x000e620000008800 */
[----:B------:R-:W-:Y:S02]  /*8e00*/  MOV R6, 0x400 ;  /* 0x0000040000067802 */ /* 0x000fe40000000f00 */
[----:B------:R-:W-:Y:S02]  /*8e10*/  SHF.L.U32 R8, R0, 0x1f, RZ ;  /* 0x0000001f00087819 */ /* 0x000fe400000006ff */
[----:B-1----:R-:W-:-:S04]  /*8e20*/  LEA R6, R7, R6, 0x18 ;  /* 0x0000000607067211 */ /* 0x002fc800078ec0ff */
[----:B------:R-:W-:-:S04]  /*8e30*/  LEA R7, R5, R6, 0x3 ;  /* 0x0000000605077211 */ /* 0x000fc800078e18ff */
[----:B------:R-:W1:Y:S02]  /*8e40*/  SYNCS.PHASECHK.TRANS64.TRYWAIT P3, [R7+URZ+0x27428], R8 ;  /* 0x02742808070075a7 */ /* 0x000e64000806017f */
[----:B-1----:R-:W-:Y:S05]  /*8e50*/  @!P3 BRA `(.L_x_105) ;  /* 0x0000000c0050b947 */ /* 0x002fea0003800000 */
.L_x_131:
[----:B------:R-:W-:Y:S01]  /*8e60*/  UPRMT UR4, UR22, 0x9910, URZ ;  /* 0x0000991016047896 */ /* 0x000fe2000800003f */
[----:B-1----:R-:W-:-:S03]  /*8e70*/  @P2 MOV R8, 0x5000 ;  /* 0x0000500000082802 */ /* 0x002fc60000000f00 */
[----:B------:R-:W-:Y:S01]  /*8e80*/  UISETP.NE.AND UP0, UPT, UR4, 0x2, UPT ;  /* 0x000000020400788c */ /* 0x000fe2000bf05270 */
[----:B------:R1:W-:Y:S05]  /*8e90*/  @P2 SYNCS.ARRIVE.TRANS64 RZ, [R7+URZ+0x27400], R8 ;  /* 0x0274000807ff29a7 */ /* 0x0003ea000800003f */
[----:B------:R-:W-:-:S13]  /*8ea0*/  PLOP3.LUT P3, PT, PT, PT, UP0, 0x80, 0x0 ;  /* 0x000000000000781c */ /* 0x000fda0003f6f008 */
[----:B-1----:R-:W-:Y:S05]  /*8eb0*/  @P3 BRA `(.L_x_106) ;  /* 0x0000000000043947 */ /* 0x002fea0003800000 */
[----:B------:R-:W-:Y:S01]  /*8ec0*/  BPT.TRAP 0x1 ;  /* 0x000000040000795c */ /* 0x000fe20000300000 */
.L_x_106:
[----:B------:R-:W-:Y:S05]  /*8ed0*/  @P0 BRA `(.L_x_107) ;  /* 0x0000000000040947 */ /* 0x000fea0003800000 */
[----:B------:R-:W-:Y:S01]  /*8ee0*/  BPT.TRAP 0x1 ;  /* 0x000000040000795c */ /* 0x000fe20000300000 */
.L_x_107:
        /* <DEDUP_REMOVED lines=9> */
[----:B------:R-:W-:Y:S01]  /*8f80*/  R2UR UR13, R3 ;  /* 0x00000000030d72ca */ /* 0x000fe200000e0000 */
[----:B------:R-:W-:Y:S01]  /*8f90*/  UMOV UR7, 0x10000000 ;  /* 0x1000000000077882 */ /* 0x000fe20000000000 */
[----:B------:R-:W-:Y:S01]  /*8fa0*/  UMOV UR18, 0x20 ;  /* 0x0000002000127882 */ /* 0x000fe20000000000 */
[----:B------:R-:W-:Y:S01]  /*8fb0*/  UMOV UR20, 0x40 ;  /* 0x0000004000147882 */ /* 0x000fe20000000000 */
[----:B------:R-:W-:Y:S01]  /*8fc0*/  IADD3 R5, R5, 0x1, RZ ;  /* 0x0000000105057810 */ /* 0x000fe20007ffe0ff */
[----:B------:R-:W-:-:S02]  /*8fd0*/  UIADD3 UR9, UR9, 0x27400, URZ ;  /* 0x0002740009097890 */ /* 0x000fc4000fffe03f */
[----:B------:R-:W-:Y:S01]  /*8fe0*/  USHF.L.U32 UR11, UR11, 0x6, URZ ;  /* 0x000000060b0b7899 */ /* 0x000fe2000800063f */
        /* <DEDUP_REMOVED lines=25> */
.L_x_104:
[----:B------:R-:W-:Y:S05]  /*9180*/  BSYNC B2 ;  /* 0x0000000000027941 */ /* 0x000fea0003800000 */
.L_x_103:
[----:B------:R-:W-:Y:S01]  /*9190*/  ISETP.LT.OR P3, PT, R4, 0x4, !P6 ;  /* 0x000000040400780c */ /* 0x000fe20007761670 */
[----:B------:R-:W-:-:S12]  /*91a0*/  BSSY B2, `(.L_x_108) ;  /* 0x000003c000027945 */ /* 0x000fd80003800000 */
[----:B------:R-:W-:Y:S05]  /*91b0*/  @P3 BRA `(.L_x_109) ;  /* 0x0000000000e83947 */ /* 0x000fea0003800000 */
[----:B------:R-:W1:Y:S01]  /*91c0*/  S2R R7, SR_CgaCtaId ;  /* 0x0000000000077919 */ /* 0x000e620000008800 */
[----:B------:R-:W-:Y:S02]  /*91d0*/  MOV R6, 0x400 ;  /* 0x0000040000067802 */ /* 0x000fe40000000f00 */
[----:B------:R-:W-:Y:S02]  /*91e0*/  SHF.L.U32 R8, R0, 0x1f, RZ ;  /* 0x0000001f00087819 */ /* 0x000fe400000006ff */
[----:B-1----:R-:W-:-:S04]  /*91f0*/  LEA R6, R7, R6, 0x18 ;  /* 0x0000000607067211 */ /* 0x002fc800078ec0ff */
[----:B------:R-:W-:-:S04]  /*9200*/  LEA R7, R5, R6, 0x3 ;  /* 0x0000000605077211 */ /* 0x000fc800078e18ff */
[----:B------:R-:W1:Y:S02]  /*9210*/  SYNCS.PHASECHK.TRANS64.TRYWAIT P3, [R7+URZ+0x27428], R8 ;  /* 0x02742808070075a7 */ /* 0x000e64000806017f */
[----:B-1----:R-:W-:Y:S05]  /*9220*/  @!P3 BRA `(.L_x_110) ;  /* 0x000000080070b947 */ /* 0x002fea0003800000 */
.L_x_132:
[----:B------:R-:W-:Y:S01]  /*9230*/  UPRMT UR4, UR22, 0x9910, URZ ;  /* 0x0000991016047896 */ /* 0x000fe2000800003f */
[----:B-1----:R-:W-:-:S03]  /*9240*/  @P1 MOV R8, 0x5000 ;  /* 0x0000500000081802 */ /* 0x002fc60000000f00 */
[----:B------:R-:W-:Y:S01]  /*9250*/  UISETP.NE.AND UP0, UPT, UR4, 0x2, UPT ;  /* 0x000000020400788c */ /* 0x000fe2000bf05270 */
[----:B------:R1:W-:Y:S05]  /*9260*/  @P1 SYNCS.ARRIVE.TRANS64 RZ, [R7+URZ+0x27400], R8 ;  /* 0x0274000807ff19a7 */ /* 0x0003ea000800003f */
[----:B------:R-:W-:-:S13]  /*9270*/  PLOP3.LUT P3, PT, PT, PT, UP0, 0x80, 0x0 ;  /* 0x000000000000781c */ /* 0x000fda0003f6f008 */
[----:B-1----:R-:W-:Y:S05]  /*9280*/  @P3 BRA `(.L_x_111) ;  /* 0x0000000000043947 */ /* 0x002fea0003800000 */
[----:B------:R-:W-:Y:S01]  /*9290*/  BPT.TRAP 0x1 ;  /* 0x000000040000795c */ /* 0x000fe20000300000 */
.L_x_111:
[----:B------:R-:W-:Y:S05]  /*92a0*/  @P0 BRA `(.L_x_112) ;  /* 0x0000000000040947 */ /* 0x000fea0003800000 */
[----:B------:R-:W-:Y:S01]  /*92b0*/  BPT.TRAP 0x1 ;  /* 0x000000040000795c */ /* 0x000fe20000300000 */
.L_x_112:
        /* <DEDUP_REMOVED lines=14> */
[----:B------:R-:W-:Y:S01]  /*93a0*/  UIADD3 UR9, UR9, 0x27400, URZ ;  /* 0x0002740009097890 */ /* 0x000fe2000fffe03f */
[----:B------:R-:W-:Y:S01]  /*93b0*/  VIADD R9, R9, 0x1 ;  /* 0x0000000109097836 */ /* 0x000fe20000000000 */
[----:B------:R-:W-:Y:S01]  /*93c0*/  USHF.L.U32 UR11, UR11, 0x6, URZ ;  /* 0x000000060b0b7899 */ /* 0x000fe2000800063f */
[----:B------:R-:W-:Y:S01]  /*93d0*/  ISETP.NE.AND P3, PT, R5, 0x5, PT ;  /* 0x000000050500780c */ /* 0x000fe20003f65270 */
[----:B------:R-:W-:-:S02]  /*93e0*/  UIADD3 UR8, UR14, 0xa000, URZ ;  /* 0x0000a0000e087890 */ /* 0x000fc4000fffe03f */
        /* <DEDUP_REMOVED lines=23> */
.L_x_109:
[----:B------:R-:W-:Y:S05]  /*9560*/  BSYNC B2 ;  /* 0x0000000000027941 */ /* 0x000fea0003800000 */
.L_x_108:
[C---:B------:R-:W-:Y:S02]  /*9570*/  ISETP.GT.AND P3, PT, R4.reuse, 0x4, PT ;  /* 0x000000040400780c */ /* 0x040fe40003f64270 */
[----:B------:R-:W-:-:S11]  /*9580*/  IADD3 R4, R4, -0x2, RZ ;  /* 0xfffffffe04047810 */ /* 0x000fd60007ffe0ff */
[----:B------:R-:W-:Y:S05]  /*9590*/  @P3 BRA `(.L_x_113) ;  /* 0xfffffff8000c3947 */ /* 0x000fea000383ffff */
[----:B------:R-:W-:Y:S05]  /*95a0*/  BSYNC B1 ;  /* 0x0000000000017941 */ /* 0x000fea0003800000 */
.L_x_102:
[----:B------:R-:W-:Y:S01]  /*95b0*/  IADD3 R17, R17, UR23, RZ ;  /* 0x0000001711117c10 */ /* 0x000fe2000fffe0ff */
[----:B------:R-:W-:Y:S01]  /*95c0*/  ULDC UR4, c[0x0][0xa00] ;  /* 0x0002800000047ab9 */ /* 0x000fe20000000800 */
[----:B-1----:R-:W-:Y:S02]  /*95d0*/  PRMT R4, RZ, 0x7610, R4 ;  /* 0x00007610ff047816 */ /* 0x002fe40000000004 */
[----:B------:R-:W-:-:S13]  /*95e0*/  ISETP.GE.AND P3, PT, R17, UR4, PT ;  /* 0x0000000411007c0c */ /* 0x000fda000bf66270 */
[----:B------:R-:W-:Y:S05]  /*95f0*/  @!P3 BRA `(.L_x_114) ;  /* 0xffffffec0058b947 */ /* 0x000fea000383ffff */
[----:B------:R-:W-:Y:S05]  /*9600*/  BSYNC B0 ;  /* 0x0000000000007941 */ /* 0x000fea0003800000 */
.L_x_87:
[----:B------:R-:W-:Y:S05]  /*9610*/  EXIT ;  /* 0x000000000000794d */ /* 0x000fea0003800000 */
.L_x_17:
[----:B-1----:R-:W-:-:S04]  /*9620*/  MOV R3, UR5 ;  /* 0x0000000500037c02 */ /* 0x002fc80008000f00 */
[----:B------:R1:W2:Y:S03]  /*9630*/  SYNCS.PHASECHK.TRANS64.TRYWAIT P1, [R3+URZ+0x27450], R0 ;  /* 0x02745000030075a7 */ /* 0x0002a6000802017f */
[----:B--2---:R-:W-:Y:S05]  /*9640*/  @!P1 NANOSLEEP.SYNCS 0x989680 ;  /* 0x009896800000995d */ /* 0x004fea0003900000 */
[----:B------:R-:W2:Y:S02]  /*9650*/  @!P1 SYNCS.PHASECHK.TRANS64 P1, [R3+URZ+0x27450], R0 ;  /* 0x02745000030095a7 */ /* 0x000ea4000802007f */
[----:B--2---:R-:W-:Y:S05]  /*9660*/  @!P1 BRA `(.L_x_17) ;  /* 0xfffffffc00ec9947 */ /* 0x004fea000383ffff */
[----:B------:R-:W-:Y:S05]  /*9670*/  BRA `(.L_x_115) ;  /* 0xffffff7c00347947 */ /* 0x000fea000383ffff */
.L_x_19:
[----:B-1----:R-:W-:-:S04]  /*9680*/  MOV R5, UR5 ;  /* 0x0000000500057c02 */ /* 0x002fc80008000f00 */
[----:B------:R1:W2:Y:S03]  /*9690*/  SYNCS.PHASECHK.TRANS64.TRYWAIT P1, [R5+URZ+0x27400], R0 ;  /* 0x02740000050075a7 */ /* 0x0002a6000802017f */
[----:B--2---:R-:W-:Y:S05]  /*96a0*/  @!P1 NANOSLEEP.SYNCS 0x989680 ;  /* 0x009896800000995d */ /* 0x004fea0003900000 */
[----:B------:R-:W2:Y:S02]  /*96b0*/  @!P1 SYNCS.PHASECHK.TRANS64 P1, [R5+URZ+0x27400], R0 ;  /* 0x02740000050095a7 */ /* 0x000ea4000802007f */
[----:B--2---:R-:W-:Y:S05]  /*96c0*/  @!P1 BRA `(.L_x_19) ;  /* 0xfffffffc00ec9947 */ /* 0x004fea000383ffff */
[----:B------:R-:W-:Y:S05]  /*96d0*/  BRA `(.L_x_116) ;  /* 0xffffff7c00487947 */ /* 0x000fea000383ffff */
.L_x_20:
[----:B-1----:R-:W-:-:S04]  /*96e0*/  MOV R0, UR59 ;  /* 0x0000003b00007c02 */ /* 0x002fc80008000f00 */
[----:B------:R1:W2:Y:S03]  /*96f0*/  SYNCS.PHASECHK.TRANS64.TRYWAIT P1, [R0+URZ+-0x8], R3 ;  /* 0xfffff803000075a7 */ /* 0x0002a6000802017f */
[----:B--2---:R-:W-:Y:S05]  /*9700*/  @!P1 NANOSLEEP.SYNCS 0x989680 ;  /* 0x009896800000995d */ /* 0x004fea0003900000 */
[----:B------:R-:W2:Y:S02]  /*9710*/  @!P1 SYNCS.PHASECHK.TRANS64 P1, [R0+URZ+-0x8], R3 ;  /* 0xfffff803000095a7 */ /* 0x000ea4000802007f */
[----:B--2---:R-:W-:Y:S05]  /*9720*/  @!P1 BRA `(.L_x_20) ;  /* 0xfffffffc00ec9947 */ /* 0x004fea000383ffff */
[----:B------:R-:W-:Y:S05]  /*9730*/  BRA `(.L_x_117) ;  /* 0xffffff7c00387947 */ /* 0x000fea000383ffff */
.L_x_22:
[----:B-1----:R-:W-:-:S04]  /*9740*/  MOV R7, UR6 ;  /* 0x0000000600077c02 */ /* 0x002fc80008000f00 */
[----:B------:R1:W2:Y:S03]  /*9750*/  SYNCS.PHASECHK.TRANS64.TRYWAIT P1, [R7+URZ+0x27400], R6 ;  /* 0x02740006070075a7 */ /* 0x0002a6000802017f */
[----:B--2---:R-:W-:Y:S05]  /*9760*/  @!P1 NANOSLEEP.SYNCS 0x989680 ;  /* 0x009896800000995d */ /* 0x004fea0003900000 */
[----:B------:R-:W2:Y:S02]  /*9770*/  @!P1 SYNCS.PHASECHK.TRANS64 P1, [R7+URZ+0x27400], R6 ;  /* 0x02740006070095a7 */ /* 0x000ea4000802007f */
[----:B--2---:R-:W-:Y:S05]  /*9780*/  @!P1 BRA `(.L_x_22) ;  /* 0xfffffffc00ec9947 */ /* 0x004fea000383ffff */
[----:B------:R-:W-:Y:S05]  /*9790*/  BRA `(.L_x_118) ;  /* 0xffffff9000607947 */ /* 0x000fea000383ffff */
.L_x_27:
[----:B-1----:R-:W-:-:S04]  /*97a0*/  MOV R5, UR6 ;  /* 0x0000000600057c02 */ /* 0x002fc80008000f00 */
[----:B------:R1:W2:Y:S03]  /*97b0*/  SYNCS.PHASECHK.TRANS64.TRYWAIT P2, [R5+URZ+0x27400], R4 ;  /* 0x02740004050075a7 */ /* 0x0002a6000804017f */
[----:B--2---:R-:W-:Y:S05]  /*97c0*/  @!P2 NANOSLEEP.SYNCS 0x989680 ;  /* 0x009896800000a95d */ /* 0x004fea0003900000 */
[----:B------:R-:W2:Y:S02]  /*97d0*/  @!P2 SYNCS.PHASECHK.TRANS64 P2, [R5+URZ+0x27400], R4 ;  /* 0x027400040500a5a7 */ /* 0x000ea4000804007f */
[----:B--2---:R-:W-:Y:S05]  /*97e0*/  @!P2 BRA `(.L_x_27) ;  /* 0xfffffffc00eca947 */ /* 0x004fea000383ffff */
[----:B------:R-:W-:Y:S05]  /*97f0*/  BRA `(.L_x_119) ;  /* 0xffffff9800987947 */ /* 0x000fea000383ffff */
.L_x_31:
[----:B-1----:R-:W-:-:S04]  /*9800*/  IMAD.U32 R8, RZ, RZ, UR10 ;  /* 0x0000000aff087e24 */ /* 0x002fc8000f8e00ff */
[----:B------:R1:W2:Y:S03]  /*9810*/  SYNCS.PHASECHK.TRANS64.TRYWAIT P2, [R8+URZ+0x27400], R9 ;  /* 0x02740009080075a7 */ /* 0x0002a6000804017f */
[----:B--2---:R-:W-:Y:S05]  /*9820*/  @!P2 NANOSLEEP.SYNCS 0x989680 ;  /* 0x009896800000a95d */ /* 0x004fea0003900000 */
[----:B------:R-:W2:Y:S02]  /*9830*/  @!P2 SYNCS.PHASECHK.TRANS64 P2, [R8+URZ+0x27400], R9 ;  /* 0x027400090800a5a7 */ /* 0x000ea4000804007f */
[----:B--2---:R-:W-:Y:S05]  /*9840*/  @!P2 BRA `(.L_x_31) ;  /* 0xfffffffc00eca947 */ /* 0x004fea000383ffff */
[----:B------:R-:W-:Y:S05]  /*9850*/  BRA `(.L_x_30) ;  /* 0xffffffb000ec7947 */ /* 0x000fea000383ffff */
.L_x_51:
[----:B-1----:R-:W-:-:S04]  /*9860*/  MOV R3, UR59 ;  /* 0x0000003b00037c02 */ /* 0x002fc80008000f00 */
[----:B------:R1:W2:Y:S03]  /*9870*/  SYNCS.PHASECHK.TRANS64.TRYWAIT P1, [R3+URZ+0x8], R0 ;  /* 0x00000800030075a7 */ /* 0x0002a6000802017f */
[----:B--2---:R-:W-:Y:S05]  /*9880*/  @!P1 NANOSLEEP.SYNCS 0x989680 ;  /* 0x009896800000995d */ /* 0x004fea0003900000 */
[----:B------:R-:W2:Y:S02]  /*9890*/  @!P1 SYNCS.PHASECHK.TRANS64 P1, [R3+URZ+0x8], R0 ;  /* 0x00000800030095a7 */ /* 0x000ea4000802007f */
[----:B--2---:R-:W-:Y:S05]  /*98a0*/  @!P1 BRA `(.L_x_51) ;  /* 0xfffffffc00ec9947 */ /* 0x004fea000383ffff */
[----:B------:R-:W-:Y:S05]  /*98b0*/  BRA `(.L_x_120) ;  /* 0xffffffc400c07947 */ /* 0x000fea000383ffff */
.L_x_72:
[----:B------:R-:W-:Y:S01]  /*98c0*/  BSSY B1, `(.L_x_121) ;  /* 0x0000006000017945 */ /* 0x000fe20003800000 */
[----:B------:R-:W-:-:S07]  /*98d0*/  MOV R15, 0xffffffff ;  /* 0xffffffff000f7802 */ /* 0x000fce0000000f00 */
[----:B------:R-:W-:Y:S05]  /*98e0*/  WARPSYNC.COLLECTIVE R15, `(.L_x_122) ;  /* 0x000000000f0c7348 */ /* 0x000fea0003c00000 */
[----:B------:R-:W-:Y:S02]  /*98f0*/  ELECT P6, UR62, PT ;  /* 0x00000000003e782f */ /* 0x000fe400038c0000 */
[----:B------:R-:W-:Y:S01]  /*9900*/  MOV R14, UR62 ;  /* 0x0000003e000e7c02 */ /* 0x000fe20008000f00 */
[----:B------:R-:W-:Y:S10]  /*9910*/  ENDCOLLECTIVE ;  /* 0x000000000000791b */ /* 0x000ff40003800000 */
.L_x_122:
[----:B------:R-:W-:Y:S05]  /*9920*/  BSYNC B1 ;  /* 0x0000000000017941 */ /* 0x000fea0003800000 */
.L_x_121:
[----:B------:R-:W-:Y:S05]  /*9930*/  BRA `(.L_x_123) ;  /* 0xffffffe000187947 */ /* 0x000fea000383ffff */
.L_x_75:
[----:B-1----:R1:W2:Y:S02]  /*9940*/  SYNCS.PHASECHK.TRANS64.TRYWAIT P2, [R7+URZ+0x27460], R6 ;  /* 0x02746006070075a7 */ /* 0x0022a4000804017f */
[----:B--2---:R-:W-:Y:S05]  /*9950*/  @!P2 NANOSLEEP.SYNCS 0x989680 ;  /* 0x009896800000a95d */ /* 0x004fea0003900000 */
[----:B------:R-:W2:Y:S02]  /*9960*/  @!P2 SYNCS.PHASECHK.TRANS64 P2, [R7+URZ+0x27460], R6 ;  /* 0x027460060700a5a7 */ /* 0x000ea4000804007f */
[----:B--2---:R-:W-:Y:S05]  /*9970*/  @!P2 BRA `(.L_x_75) ;  /* 0xfffffffc00f0a947 */ /* 0x004fea000383ffff */
[----:B------:R-:W-:Y:S05]  /*9980*/  BRA `(.L_x_124) ;  /* 0xffffffe000387947 */ /* 0x000fea000383ffff */
.L_x_80:
[----:B-1----:R1:W2:Y:S02]  /*9990*/  SYNCS.PHASECHK.TRANS64.TRYWAIT P2, [R7+URZ+0x274b0], R4 ;  /* 0x0274b004070075a7 */ /* 0x0022a4000804017f */
[----:B--2---:R-:W-:Y:S05]  /*99a0*/  @!P2 NANOSLEEP.SYNCS 0x989680 ;  /* 0x009896800000a95d */ /* 0x004fea0003900000 */
[----:B------:R-:W2:Y:S02]  /*99b0*/  @!P2 SYNCS.PHASECHK.TRANS64 P2, [R7+URZ+0x274b0], R4 ;  /* 0x0274b0040700a5a7 */ /* 0x000ea4000804007f */
[----:B--2---:R-:W-:Y:S05]  /*99c0*/  @!P2 BRA `(.L_x_80) ;  /* 0xfffffffc00f0a947 */ /* 0x004fea000383ffff */
[----:B------:R-:W-:Y:S05]  /*99d0*/  BRA `(.L_x_79) ;  /* 0xffffffe4001c7947 */ /* 0x000fea000383ffff */
.L_x_83:
[----:B-1----:R1:W2:Y:S02]  /*99e0*/  SYNCS.PHASECHK.TRANS64.TRYWAIT P2, [R4+URZ+0x27460], R9 ;  /* 0x02746009040075a7 */ /* 0x0022a4000804017f */
[----:B--2---:R-:W-:Y:S05]  /*99f0*/  @!P2 NANOSLEEP.SYNCS 0x989680 ;  /* 0x009896800000a95d */ /* 0x004fea0003900000 */
[----:B------:R-:W2:Y:S02]  /*9a00*/  @!P2 SYNCS.PHASECHK.TRANS64 P2, [R4+URZ+0x27460], R9 ;  /* 0x027460090400a5a7 */ /* 0x000ea4000804007f */
[----:B--2---:R-:W-:Y:S05]  /*9a10*/  @!P2 BRA `(.L_x_83) ;  /* 0xfffffffc00f0a947 */ /* 0x004fea000383ffff */
[----:B------:R-:W-:Y:S05]  /*9a20*/  BRA `(.L_x_125) ;  /* 0xffffffe400307947 */ /* 0x000fea000383ffff */
.L_x_88:
[----:B------:R-:W-:Y:S01]  /*9a30*/  BSSY B1, `(.L_x_126) ;  /* 0x0000006000017945 */ /* 0x000fe20003800000 */
[----:B------:R-:W-:-:S07]  /*9a40*/  MOV R15, 0xffffffff ;  /* 0xffffffff000f7802 */ /* 0x000fce0000000f00 */
[----:B------:R-:W-:Y:S05]  /*9a50*/  WARPSYNC.COLLECTIVE R15, `(.L_x_127) ;  /* 0x000000000f0c7348 */ /* 0x000fea0003c00000 */
[----:B------:R-:W-:Y:S02]  /*9a60*/  ELECT P6, UR62, PT ;  /* 0x00000000003e782f */ /* 0x000fe400038c0000 */
[----:B------:R-:W-:Y:S01]  /*9a70*/  MOV R14, UR62 ;  /* 0x0000003e000e7c02 */ /* 0x000fe20008000f00 */
[----:B------:R-:W-:Y:S10]  /*9a80*/  ENDCOLLECTIVE ;  /* 0x000000000000791b */ /* 0x000ff40003800000 */
.L_x_127:
[----:B------:R-:W-:Y:S05]  /*9a90*/  BSYNC B1 ;  /* 0x0000000000017941 */ /* 0x000fea0003800000 */
.L_x_126:
[----:B------:R-:W-:Y:S05]  /*9aa0*/  BRA `(.L_x_128) ;  /* 0xffffffe800947947 */ /* 0x000fea000383ffff */
.L_x_91:
[----:B-1----:R1:W2:Y:S02]  /*9ab0*/  SYNCS.PHASECHK.TRANS64.TRYWAIT P4, [R8+URZ+0x27428], R7 ;  /* 0x02742807080075a7 */ /* 0x0022a4000808017f */
[----:B--2---:R-:W-:Y:S05]  /*9ac0*/  @!P4 NANOSLEEP.SYNCS 0x989680 ;  /* 0x009896800000c95d */ /* 0x004fea0003900000 */
[----:B------:R-:W2:Y:S02]  /*9ad0*/  @!P4 SYNCS.PHASECHK.TRANS64 P4, [R8+URZ+0x27428], R7 ;  /* 0x027428070800c5a7 */ /* 0x000ea4000808007f */
[----:B--2---:R-:W-:Y:S05]  /*9ae0*/  @!P4 BRA `(.L_x_91) ;  /* 0xfffffffc00f0c947 */ /* 0x004fea000383ffff */
[----:B------:R-:W-:Y:S05]  /*9af0*/  BRA `(.L_x_129) ;  /* 0xffffffe800ac7947 */ /* 0x000fea000383ffff */
.L_x_96:
[----:B-1----:R1:W2:Y:S02]  /*9b00*/  SYNCS.PHASECHK.TRANS64.TRYWAIT P4, [R4+URZ+0x274b0], R7 ;  /* 0x0274b007040075a7 */ /* 0x0022a4000808017f */
[----:B--2---:R-:W-:Y:S05]  /*9b10*/  @!P4 NANOSLEEP.SYNCS 0x989680 ;  /* 0x009896800000c95d */ /* 0x004fea0003900000 */
[----:B------:R-:W2:Y:S02]  /*9b20*/  @!P4 SYNCS.PHASECHK.TRANS64 P4, [R4+URZ+0x274b0], R7 ;  /* 0x0274b0070400c5a7 */ /* 0x000ea4000808007f */
[----:B--2---:R-:W-:Y:S05]  /*9b30*/  @!P4 BRA `(.L_x_96) ;  /* 0xfffffffc00f0c947 */ /* 0x004fea000383ffff */
[----:B------:R-:W-:Y:S05]  /*9b40*/  BRA `(.L_x_95) ;  /* 0xffffffec00887947 */ /* 0x000fea000383ffff */
.L_x_99:
[----:B-1----:R1:W2:Y:S02]  /*9b50*/  SYNCS.PHASECHK.TRANS64.TRYWAIT P3, [R7+URZ+0x27428], R8 ;  /* 0x02742808070075a7 */ /* 0x0022a4000806017f */
[----:B--2---:R-:W-:Y:S05]  /*9b60*/  @!P3 NANOSLEEP.SYNCS 0x989680 ;  /* 0x009896800000b95d */ /* 0x004fea0003900000 */
[----:B------:R-:W2:Y:S02]  /*9b70*/  @!P3 SYNCS.PHASECHK.TRANS64 P3, [R7+URZ+0x27428], R8 ;  /* 0x027428080700b5a7 */ /* 0x000ea4000806007f */
[----:B--2---:R-:W-:Y:S05]  /*9b80*/  @!P3 BRA `(.L_x_99) ;  /* 0xfffffffc00f0b947 */ /* 0x004fea000383ffff */
[----:B------:R-:W-:Y:S05]  /*9b90*/  BRA `(.L_x_130) ;  /* 0xffffffec00a07947 */ /* 0x000fea000383ffff */
.L_x_105:
[----:B-1----:R1:W2:Y:S02]  /*9ba0*/  SYNCS.PHASECHK.TRANS64.TRYWAIT P3, [R7+URZ+0x27428], R8 ;  /* 0x02742808070075a7 */ /* 0x0022a4000806017f */
[----:B--2---:R-:W-:Y:S05]  /*9bb0*/  @!P3 NANOSLEEP.SYNCS 0x989680 ;  /* 0x009896800000b95d */ /* 0x004fea0003900000 */
[----:B------:R-:W2:Y:S02]  /*9bc0*/  @!P3 SYNCS.PHASECHK.TRANS64 P3, [R7+URZ+0x27428], R8 ;  /* 0x027428080700b5a7 */ /* 0x000ea4000806007f */
[----:B--2---:R-:W-:Y:S05]  /*9bd0*/  @!P3 BRA `(.L_x_105) ;  /* 0xfffffffc00f0b947 */ /* 0x004fea000383ffff */
[----:B------:R-:W-:Y:S05]  /*9be0*/  BRA `(.L_x_131) ;  /* 0xfffffff0009c7947 */ /* 0x000fea000383ffff */
.L_x_110:
[----:B-1----:R1:W2:Y:S02]  /*9bf0*/  SYNCS.PHASECHK.TRANS64.TRYWAIT P3, [R7+URZ+0x27428], R8 ;  /* 0x02742808070075a7 */ /* 0x0022a4000806017f */
[----:B--2---:R-:W-:Y:S05]  /*9c00*/  @!P3 NANOSLEEP.SYNCS 0x989680 ;  /* 0x009896800000b95d */ /* 0x004fea0003900000 */
[----:B------:R-:W2:Y:S02]  /*9c10*/  @!P3 SYNCS.PHASECHK.TRANS64 P3, [R7+URZ+0x27428], R8 ;  /* 0x027428080700b5a7 */ /* 0x000ea4000806007f */
[----:B--2---:R-:W-:Y:S05]  /*9c20*/  @!P3 BRA `(.L_x_110) ;  /* 0xfffffffc00f0b947 */ /* 0x004fea000383ffff */
[----:B------:R-:W-:Y:S05]  /*9c30*/  BRA `(.L_x_132) ;  /* 0xfffffff4007c7947 */ /* 0x000fea000383ffff */
        .weak           $__internal_0_$__cuda_sm20_rcp_rn_f32_slowpath
        .type           $__internal_0_$__cuda_sm20_rcp_rn_f32_slowpath,@function
        .size           $__internal_0_$__cuda_sm20_rcp_rn_f32_slowpath,(.L_x_138 - $__internal_0_$__cuda_sm20_rcp_rn_f32_slowpath)
$__internal_0_$__cuda_sm20_rcp_rn_f32_slowpath:
[----:B------:R-:W-:Y:S01]  /*9c40*/  SHF.L.U32 R0, R3, 0x1, RZ ;  /* 0x0000000103007819 */ /* 0x000fe200000006ff */
[----:B------:R-:W-:Y:S03]  /*9c50*/  BSSY B2, `(.L_x_133) ;  /* 0x0000030000027945 */ /* 0x000fe60003800000 */
[----:B------:R-:W-:-:S04]  /*9c60*/  SHF.R.U32.HI R21, RZ, 0x18, R0 ;  /* 0x00000018ff157819 */ /* 0x000fc80000011600 */
[----:B------:R-:W-:-:S13]  /*9c70*/  ISETP.NE.U32.AND P0, PT, R21, RZ, PT ;  /* 0x000000ff1500720c */ /* 0x000fda0003f05070 */
[----:B------:R-:W-:Y:S05]  /*9c80*/  @P0 BRA `(.L_x_134) ;  /* 0x0000000000280947 */ /* 0x000fea0003800000 */
[----:B------:R-:W-:-:S04]  /*9c90*/  SHF.L.U32 R0, R3, 0x1, RZ ;  /* 0x0000000103007819 */ /* 0x000fc800000006ff */
[----:B------:R-:W-:-:S13]  /*9ca0*/  ISETP.NE.AND P0, PT, R0, RZ, PT ;  /* 0x000000ff0000720c */ /* 0x000fda0003f05270 */
[----:B------:R-:W-:Y:S01]  /*9cb0*/  @P0 FFMA R7, R3, 1.84467440737095516160e+19, RZ ;  /* 0x5f80000003070823 */ /* 0x000fe200000000ff */
[----:B------:R-:W-:Y:S08]  /*9cc0*/  @!P0 MUFU.RCP R6, R3 ;  /* 0x0000000300068308 */ /* 0x000ff00000001000 */
[----:B------:R-:W1:Y:S02]  /*9cd0*/  @P0 MUFU.RCP R0, R7 ;  /* 0x0000000700000308 */ /* 0x000e640000001000 */
[----:B-1----:R-:W-:-:S04]  /*9ce0*/  @P0 FFMA R12, R7, R0, -1 ;  /* 0xbf800000070c0423 */ /* 0x002fc80000000000 */
[----:B------:R-:W-:-:S04]  /*9cf0*/  @P0 FADD.FTZ R13, -R12, -RZ ;  /* 0x800000ff0c0d0221 */ /* 0x000fc80000010100 */
[----:B------:R-:W-:-:S04]  /*9d00*/  @P0 FFMA R0, R0, R13, R0 ;  /* 0x0000000d00000223 */ /* 0x000fc80000000000 */
[----:B------:R-:W-:Y:S01]  /*9d10*/  @P0 FFMA R6, R0, 1.84467440737095516160e+19, RZ ;  /* 0x5f80000000060823 */ /* 0x000fe200000000ff */
[----:B------:R-:W-:Y:S06]  /*9d20*/  BRA `(.L_x_135) ;  /* 0x0000000000887947 */ /* 0x000fec0003800000 */
.L_x_134:
[----:B------:R-:W-:-:S04]  /*9d30*/  IADD3 R24, R21, -0xfd, RZ ;  /* 0xffffff0315187810 */ /* 0x000fc80007ffe0ff */
[----:B------:R-:W-:-:S13]  /*9d40*/  ISETP.GT.U32.AND P0, PT, R24, 0x1, PT ;  /* 0x000000011800780c */ /* 0x000fda0003f04070 */
[----:B------:R-:W-:Y:S05]  /*9d50*/  @P0 BRA `(.L_x_136) ;  /* 0x0000000000780947 */ /* 0x000fea0003800000 */
[----:B------:R-:W-:Y:S02]  /*9d60*/  LOP3.LUT R0, R3, 0x7fffff, RZ, 0xc0, !PT ;  /* 0x007fffff03007812 */ /* 0x000fe400078ec0ff */
[----:B------:R-:W-:Y:S02]  /*9d70*/  MOV R13, 0x3 ;  /* 0x00000003000d7802 */ /* 0x000fe40000000f00 */
[----:B------:R-:W-:Y:S02]  /*9d80*/  LOP3.LUT R0, R0, 0x3f800000, RZ, 0xfc, !PT ;  /* 0x3f80000000007812 */ /* 0x000fe400078efcff */
[----:B------:R-:W-:Y:S02]  /*9d90*/  SHF.L.U32 R13, R13, R24, RZ ;  /* 0x000000180d0d7219 */ /* 0x000fe400000006ff */
[----:B------:R-:W1:Y:S02]  /*9da0*/  MUFU.RCP R7, R0 ;  /* 0x0000000000077308 */ /* 0x000e640000001000 */
[----:B-1----:R-:W-:-:S04]  /*9db0*/  FFMA R6, R0, R7, -1 ;  /* 0xbf80000000067423 */ /* 0x002fc80000000007 */
[----:B------:R-:W-:-:S04]  /*9dc0*/  FADD.FTZ R6, -R6, -RZ ;  /* 0x800000ff06067221 */ /* 0x000fc80000010100 */
[CCC-:B------:R-:W-:Y:S01]  /*9dd0*/  FFMA.RM R12, R7.reuse, R6.reuse, R7.reuse ;  /* 0x00000006070c7223 */ /* 0x1c0fe20000004007 */
[----:B------:R-:W-:-:S04]  /*9de0*/  FFMA.RP R7, R7, R6, R7 ;  /* 0x0000000607077223 */ /* 0x000fc80000008007 */
[C---:B------:R-:W-:Y:S02]  /*9df0*/  LOP3.LUT R6, R12.reuse, 0x7fffff, RZ, 0xc0, !PT ;  /* 0x007fffff0c067812 */ /* 0x040fe400078ec0ff */
[----:B------:R-:W-:Y:S02]  /*9e00*/  FSETP.NEU.FTZ.AND P0, PT, R12, R7, PT ;  /* 0x000000070c00720b */ /* 0x000fe40003f1d000 */
[----:B------:R-:W-:Y:S02]  /*9e10*/  LOP3.LUT R6, R6, 0x800000, RZ, 0xfc, !PT ;  /* 0x0080000006067812 */ /* 0x000fe400078efcff */
[----:B------:R-:W-:Y:S02]  /*9e20*/  SEL R7, RZ, 0xffffffff, !P0 ;  /* 0xffffffffff077807 */ /* 0x000fe40004000000 */
[----:B------:R-:W-:-:S03]  /*9e30*/  LOP3.LUT R13, R13, R6, RZ, 0xc0, !PT ;  /* 0x000000060d0d7212 */ /* 0x000fc600078ec0ff */
[----:B------:R-:W-:Y:S01]  /*9e40*/  IMAD.MOV R7, RZ, RZ, -R7 ;  /* 0x000000ffff077224 */ /* 0x000fe200078e0a07 */
[----:B------:R-:W-:-:S04]  /*9e50*/  SHF.R.U32.HI R13, RZ, R24, R13 ;  /* 0x00000018ff0d7219 */ /* 0x000fc8000001160d */
[----:B------:R-:W-:Y:S02]  /*9e60*/  LOP3.LUT P1, RZ, R7, R24, R6, 0xf8, !PT ;  /* 0x0000001807ff7212 */ /* 0x000fe4000782f806 */
[C---:B------:R-:W-:Y:S02]  /*9e70*/  LOP3.LUT P0, RZ, R13.reuse, 0x1, RZ, 0xc0, !PT ;  /* 0x000000010dff7812 */ /* 0x040fe4000780c0ff */
[----:B------:R-:W-:Y:S02]  /*9e80*/  LOP3.LUT P2, RZ, R13, 0x2, RZ, 0xc0, !PT ;  /* 0x000000020dff7812 */ /* 0x000fe4000784c0ff */
[----:B------:R-:W-:Y:S02]  /*9e90*/  IADD3 R7, R21, -0xfc, RZ ;  /* 0xffffff0415077810 */ /* 0x000fe40007ffe0ff */
[----:B------:R-:W-:Y:S02]  /*9ea0*/  PLOP3.LUT P0, PT, P0, P1, P2, 0xe0, 0x0 ;  /* 0x000000000000781c */ /* 0x000fe40000703c20 */
[----:B------:R-:W-:-:S02]  /*9eb0*/  LOP3.LUT P1, RZ, R3, 0x7fffff, RZ, 0xc0, !PT ;  /* 0x007fffff03ff7812 */ /* 0x000fc4000782c0ff */
[----:B------:R-:W-:Y:S02]  /*9ec0*/  SEL R0, RZ, 0x1, !P0 ;  /* 0x00000001ff007807 */ /* 0x000fe40004000000 */
[----:B------:R-:W-:Y:S02]  /*9ed0*/  SHF.R.U32.HI R6, RZ, R7, R6 ;  /* 0x00000007ff067219 */ /* 0x000fe40000011606 */
[----:B------:R-:W-:-:S04]  /*9ee0*/  IADD3 R0, -R0, RZ, RZ ;  /* 0x000000ff00007210 */ /* 0x000fc80007ffe1ff */
[----:B------:R-:W-:-:S13]  /*9ef0*/  ISETP.GE.AND P0, PT, R0, RZ, PT ;  /* 0x000000ff0000720c */ /* 0x000fda0003f06270 */
[----:B------:R-:W-:-:S04]  /*9f00*/  @!P0 IADD3 R6, R6, 0x1, RZ ;  /* 0x0000000106068810 */ /* 0x000fc80007ffe0ff */
[----:B------:R-:W-:-:S04]  /*9f10*/  @!P1 SHF.L.U32 R6, R6, 0x1, RZ ;  /* 0x0000000106069819 */ /* 0x000fc800000006ff */
[----:B------:R-:W-:Y:S01]  /*9f20*/  LOP3.LUT R6, R6, 0x80000000, R3, 0xf8, !PT ;  /* 0x8000000006067812 */ /* 0x000fe200078ef803 */
[----:B------:R-:W-:Y:S06]  /*9f30*/  BRA `(.L_x_135) ;  /* 0x0000000000047947 */ /* 0x000fec0003800000 */
.L_x_136:
[----:B------:R1:W2:Y:S02]  /*9f40*/  MUFU.RCP R6, R3 ;  /* 0x0000000300067308 */ /* 0x0002a40000001000 */
.L_x_135:
[----:B------:R-:W-:Y:S05]  /*9f50*/  BSYNC B2 ;  /* 0x0000000000027941 */ /* 0x000fea0003800000 */
.L_x_133:
[----:B--2---:R-:W-:Y:S02]  /*9f60*/  MOV R0, R6 ;  /* 0x0000000600007202 */ /* 0x004fe40000000f00 */
[----:B------:R-:W-:Y:S02]  /*9f70*/  MOV R6, R14 ;  /* 0x0000000e00067202 */ /* 0x000fe40000000f00 */
[----:B------:R-:W-:-:S04]  /*9f80*/  MOV R7, 0x0 ;  /* 0x0000000000077802 */ /* 0x000fc80000000f00 */
[----:B-1----:R-:W-:Y:S05]  /*9f90*/  RET.REL.NODEC R6 `(_ZN7cutlass13device_kernelINS_4fmha6kernel28FmhaKernelTmaWarpSpecializedINS1_10collective30FmhaMainloopTmaWarpSpecializedINS_6half_tEffN4cute5tupleIJNS7_1CILi128EEENS9_ILi64EEENS9_ILi160EEEEEENS8_IJiNS9_ILi1EEENS8_IJiiEEEEEESG_SG_NS4_13DefaultFusionEJNS2_6OptionILNS2_3TagE0ENS9_ILb1EEEEENSI_ILSJ_2ESK_EEEEENS4_15FmhaFwdEpilogueIS6_fNS8_IJSB_SC_SB_EEEEENS2_23PersistentTileSchedulerEJSL_SM_EEEEEvNT_6ParamsE) ;  /* 0xffffff6006187950 */ /* 0x002fea0003c3ffff */
.L_x_137:
[----:B------:R-:W-:-:S00]  /*9fa0*/  BRA `(.L_x_137) ;  /* 0xfffffffc00fc7947 */ /* 0x000fc0000383ffff */
[----:B------:R-:W-:-:S00]  /*9fb0*/  NOP ;  /* 0x0000000000007918 */ /* 0x000fc00000000000 */
        /* <DEDUP_REMOVED lines=12> */
.L_x_138:


//--------------------- .nv.global.init           --------------------------
	.section	.nv.global.init,"aw",@progbits
.nv.global.init:
	.type		$str$24,@object
	.size		$str$24,($str$25 - $str$24)
$str$24:
        /*0000*/ 	.byte	0x28, 0x61, 0x64, 0x64, 0x72, 0x65, 0x73, 0x73, 0x20, 0x26, 0x20, 0x6d, 0x61, 0x73, 0x6b, 0x29
        /*0010*/ 	.byte	0x20, 0x3d, 0x3d, 0x20, 0x30, 0x00
	.type		$str$25,@object
	.size		$str$25,(__unnamed_1 - $str$25)
$str$25:
        /*0016*/ 	.byte	0x2f, 0x74, 0x6d, 0x70, 0x2f, 0x63, 0x75, 0x74, 0x6c, 0x61, 0x73, 0x73, 0x5f, 0x73, 0x77, 0x65
        /*0026*/ 	.byte	0x65, 0x70, 0x5f, 0x73, 0x72, 0x63, 0x2f, 0x69, 0x6e, 0x63, 0x6c, 0x75, 0x64, 0x65, 0x2f, 0x63
        /*0036*/ 	.byte	0x75, 0x74, 0x65, 0x2f, 0x70, 0x6f, 0x69, 0x6e, 0x74, 0x65, 0x72, 0x5f, 0x66, 0x6c, 0x61, 0x67
        /*0046*/ 	.byte	0x67, 0x65, 0x64, 0x2e, 0x68, 0x70, 0x70, 0x00
	.type		__unnamed_1,@object
	.size		__unnamed_1,(__unnamed_2 - __unnamed_1)
__unnamed_1:
        /*004e*/ 	.byte	0x61, 0x75, 0x74, 0x6f, 0x20, 0x63, 0x75, 0x74, 0x65, 0x3a, 0x3a, 0x61, 0x73, 0x5f, 0x70, 0x6f
        /* <DEDUP_REMOVED lines=27> */
        /*020e*/ 	.byte	0x3e, 0x3e, 0x3e, 0x3e, 0x3e, 0x5d, 0x00
	.type		__unnamed_2,@object
	.size		__unnamed_2,(.L_1 - __unnamed_2)
__unnamed_2:
        /* <DEDUP_REMOVED lines=29> */
.L_1:


//--------------------- .nv.shared._ZN7cutlass13device_kernelINS_4fmha6kernel28FmhaKernelTmaWarpSpecializedINS1_10collective30FmhaMainloopTmaWarpSpecializedINS_6half_tEffN4cute5tupleIJNS7_1CILi128EEENS9_ILi64EEENS9_ILi160EEEEEENS8_IJiNS9_ILi1EEENS8_IJiiEEEEEESG_SG_NS4_13DefaultFusionEJNS2_6OptionILNS2_3TagE0ENS9_ILb1EEEEENSI_ILSJ_2ESK_EEEEENS4_15FmhaFwdEpilogueIS6_fNS8_IJSB_SC_SB_EEEEENS2_23PersistentTileSchedulerEJSL_SM_EEEEEvNT_6ParamsE --------------------------
	.section	.nv.shared._ZN7cutlass13device_kernelINS_4fmha6kernel28FmhaKernelTmaWarpSpecializedINS1_10collective30FmhaMainloopTmaWarpSpecializedINS_6half_tEffN4cute5tupleIJNS7_1CILi128EEENS9_ILi64EEENS9_ILi160EEEEEENS8_IJiNS9_ILi1EEENS8_IJiiEEEEEESG_SG_NS4_13DefaultFusionEJNS2_6OptionILNS2_3TagE0ENS9_ILb1EEEEENSI_ILSJ_2ESK_EEEEENS4_15FmhaFwdEpilogueIS6_fNS8_IJSB_SC_SB_EEEEENS2_23PersistentTileSchedulerEJSL_SM_EEEEEvNT_6ParamsE,"aw",@nobits
	.sectionflags	@""
	.align	16
	.zero		1024


//--------------------- .nv.shared.reserved.0     --------------------------
	.section	.nv.shared.reserved.0,"aw",@nobits
	.weak		__nv_reservedSMEM_offset_0_alias
	.size		__nv_reservedSMEM_offset_0_alias, 0, 0
	.other		__nv_reservedSMEM_offset_0_alias,@"STO_CUDA_RESERVED_SHARED STV_DEFAULT"
__nv_reservedSMEM_offset_0_alias:
	.zero		0


//--------------------- .nv.global                --------------------------
	.section	.nv.global,"aw",@nobits
.nv.global:
	.type		_ZN39_INTERNAL_a6d40de1_4_k_cu_5ae50346_32054cute1_E,@object
	.size		_ZN39_INTERNAL_a6d40de1_4_k_cu_5ae50346_32054cute1_E,(_ZN39_INTERNAL_a6d40de1_4_k_cu_5ae50346_32054cuda3std3__45__cpo6cbeginE - _ZN39_INTERNAL_a6d40de1_4_k_cu_5ae50346_32054cute1_E)
_ZN39_INTERNAL_a6d40de1_4_k_cu_5ae50346_32054cute1_E:
	.zero		1
	.type		_ZN39_INTERNAL_a6d40de1_4_k_cu_5ae50346_32054cuda3std3__45__cpo6cbeginE,@object
	.size		_ZN39_INTERNAL_a6d40de1_4_k_cu_5ae50346_32054cuda3std3__45__cpo6cbeginE,(_ZN39_INTERNAL_a6d40de1_4_k_cu_5ae50346_32054cuda3std3__48in_placeE - _ZN39_INTERNAL_a6d40de1_4_k_cu_5ae50346_32054cuda3std3__45__cpo6cbeginE)
_ZN39_INTERNAL_a6d40de1_4_k_cu_5ae50346_32054cuda3std3__45__cpo6cbeginE:
	.zero		1
	.type		_ZN39_INTERNAL_a6d40de1_4_k_cu_5ae50346_32054cuda3std3__48in_placeE,@object
	.size		_ZN39_INTERNAL_a6d40de1_4_k_cu_5ae50346_32054cuda3std3__48in_placeE,(_ZN39_INTERNAL_a6d40de1_4_k_cu_5ae50346_32054cuda3std6ranges3__45__cpo9iter_moveE - _ZN39_INTERNAL_a6d40de1_4_k_cu_5ae50346_32054cuda3std3__48in_placeE)
_ZN39_INTERNAL_a6d40de1_4_k_cu_5ae50346_32054cuda3std3__48in_placeE:
	.zero		1
	.type		_ZN39_INTERNAL_a6d40de1_4_k_cu_5ae50346_32054cuda3std6ranges3__45__cpo9iter_moveE,@object
	.size		_ZN39_INTERNAL_a6d40de1_4_k_cu_5ae50346_32054cuda3std6ranges3__45__cpo9iter_moveE,(_ZN39_INTERNAL_a6d40de1_4_k_cu_5ae50346_32054cuda3std3__45__cpo5beginE - _ZN39_INTERNAL_a6d40de1_4_k_cu_5ae50346_32054cuda3std6ranges3__45__cpo9iter_moveE)
_ZN39_INTERNAL_a6d40de1_4_k_cu_5ae50346_32054cuda3std6ranges3__45__cpo9iter_moveE:
	.zero		1
	.type		_ZN39_INTERNAL_a6d40de1_4_k_cu_5ae50346_32054cuda3std3__45__cpo5beginE,@object
	.size		_ZN39_INTERNAL_a6d40de1_4_k_cu_5ae50346_32054cuda3std3__45__cpo5beginE,(_ZN39_INTERNAL_a6d40de1_4_k_cu_5ae50346_32054cuda3std3__441_GLOBAL__N__a6d40de1_4_k_cu_5ae50346_32056ignoreE - _ZN39_INTERNAL_a6d40de1_4_k_cu_5ae50346_32054cuda3std3__45__cpo5beginE)
_ZN39_INTERNAL_a6d40de1_4_k_cu_5ae50346_32054cuda3std3__45__cpo5beginE:
	.zero		1
	.type		_ZN39_INTERNAL_a6d40de1_4_k_cu_5ae50346_32054cuda3std3__441_GLOBAL__N__a6d40de1_4_k_cu_5ae50346_32056ignoreE,@object
	.size		_ZN39_INTERNAL_a6d40de1_4_k_cu_5ae50346_32054cuda3std3__441_GLOBAL__N__a6d40de1_4_k_cu_5ae50346_32056ignoreE,(_ZN39_INTERNAL_a6d40de1_4_k_cu_5ae50346_32054cute7productE - _ZN39_INTERNAL_a6d40de1_4_k_cu_5ae50346_32054cuda3std3__441_GLOBAL__N__a6d40de1_4_k_cu_5ae50346_32056ignoreE)
_ZN39_INTERNAL_a6d40de1_4_k_cu_5ae50346_32054cuda3std3__441_GLOBAL__N__a6d40de1_4_k_cu_5ae50346_32056ignoreE:
	.zero		1
	.type		_ZN39_INTERNAL_a6d40de1_4_k_cu_5ae50346_32054cute7productE,@object
	.size		_ZN39_INTERNAL_a6d40de1_4_k_cu_5ae50346_32054cute7productE,(_ZN39_INTERNAL_a6d40de1_4_k_cu_5ae50346_32054cuda3std3__45__cpo3endE - _ZN39_INTERNAL_a6d40de1_4_k_cu_5ae50346_32054cute7productE)
_ZN39_INTERNAL_a6d40de1_4_k_cu_5ae50346_32054cute7productE:
	.zero		1
	.type		_ZN39_INTERNAL_a6d40de1_4_k_cu_5ae50346_32054cuda3std3__45__cpo3endE,@object
	.size		_ZN39_INTERNAL_a6d40de1_4_k_cu_5ae50346_32054cuda3std3__45__cpo3endE,(_ZN39_INTERNAL_a6d40de1_4_k_cu_5ae50346_32054cuda3std3__419piecewise_constructE - _ZN39_INTERNAL_a6d40de1_4_k_cu_5ae50346_32054cuda3std3__45__cpo3endE)
_ZN39_INTERNAL_a6d40de1_4_k_cu_5ae50346_32054cuda3std3__45__cpo3endE:
	.zero		1
	.type		_ZN39_INTERNAL_a6d40de1_4_k_cu_5ae50346_32054cuda3std3__419piecewise_constructE,@object
	.size		_ZN39_INTERNAL_a6d40de1_4_k_cu_5ae50346_32054cuda3std3__419piecewise_constructE,(_ZN39_INTERNAL_a6d40de1_4_k_cu_5ae50346_32054cuda3std3__45__cpo4cendE - _ZN39_INTERNAL_a6d40de1_4_k_cu_5ae50346_32054cuda3std3__419piecewise_constructE)
_ZN39_INTERNAL_a6d40de1_4_k_cu_5ae50346_32054cuda3std3__419piecewise_constructE:
	.zero		1
	.type		_ZN39_INTERNAL_a6d40de1_4_k_cu_5ae50346_32054cuda3std3__45__cpo4cendE,@object
	.size		_ZN39_INTERNAL_a6d40de1_4_k_cu_5ae50346_32054cuda3std3__45__cpo4cendE,(_ZN39_INTERNAL_a6d40de1_4_k_cu_5ae50346_32054cuda3std6ranges3__45__cpo4swapE - _ZN39_INTERNAL_a6d40de1_4_k_cu_5ae50346_32054cuda3std3__45__cpo4cendE)
_ZN39_INTERNAL_a6d40de1_4_k_cu_5ae50346_32054cuda3std3__45__cpo4cendE:
	.zero		1
	.type		_ZN39_INTERNAL_a6d40de1_4_k_cu_5ae50346_32054cuda3std6ranges3__45__cpo4swapE,@object
	.size		_ZN39_INTERNAL_a6d40de1_4_k_cu_5ae50346_32054cuda3std6ranges3__45__cpo4swapE,(.L_9 - _ZN39_INTERNAL_a6d40de1_4_k_cu_5ae50346_32054cuda3std6ranges3__45__cpo4swapE)
_ZN39_INTERNAL_a6d40de1_4_k_cu_5ae50346_32054cuda3std6ranges3__45__cpo4swapE:
	.zero		1
.L_9:


//--------------------- .nv.constant0._ZN7cutlass13device_kernelINS_4fmha6kernel28FmhaKernelTmaWarpSpecializedINS1_10collective30FmhaMainloopTmaWarpSpecializedINS_6half_tEffN4cute5tupleIJNS7_1CILi128EEENS9_ILi64EEENS9_ILi160EEEEEENS8_IJiNS9_ILi1EEENS8_IJiiEEEEEESG_SG_NS4_13DefaultFusionEJNS2_6OptionILNS2_3TagE0ENS9_ILb1EEEEENSI_ILSJ_2ESK_EEEEENS4_15FmhaFwdEpilogueIS6_fNS8_IJSB_SC_SB_EEEEENS2_23PersistentTileSchedulerEJSL_SM_EEEEEvNT_6ParamsE --------------------------
	.section	.nv.constant0._ZN7cutlass13device_kernelINS_4fmha6kernel28FmhaKernelTmaWarpSpecializedINS1_10collective30FmhaMainloopTmaWarpSpecializedINS_6half_tEffN4cute5tupleIJNS7_1CILi128EEENS9_ILi64EEENS9_ILi160EEEEEENS8_IJiNS9_ILi1EEENS8_IJiiEEEEEESG_SG_NS4_13DefaultFusionEJNS2_6OptionILNS2_3TagE0ENS9_ILb1EEEEENSI_ILSJ_2ESK_EEEEENS4_15FmhaFwdEpilogueIS6_fNS8_IJSB_SC_SB_EEEEENS2_23PersistentTileSchedulerEJSL_SM_EEEEEvNT_6ParamsE,"a",@progbits
	.sectionflags	@""
	.align	4
.nv.constant0._ZN7cutlass13device_kernelINS_4fmha6kernel28FmhaKernelTmaWarpSpecializedINS1_10collective30FmhaMainloopTmaWarpSpecializedINS_6half_tEffN4cute5tupleIJNS7_1CILi128EEENS9_ILi64EEENS9_ILi160EEEEEENS8_IJiNS9_ILi1EEENS8_IJiiEEEEEESG_SG_NS4_13DefaultFusionEJNS2_6OptionILNS2_3TagE0ENS9_ILb1EEEEENSI_ILSJ_2ESK_EEEEENS4_15FmhaFwdEpilogueIS6_fNS8_IJSB_SC_SB_EEEEENS2_23PersistentTileSchedulerEJSL_SM_EEEEEvNT_6ParamsE:
	.zero		2688


//--------------------- SYMBOLS --------------------------

	.type		.nv.reservedSmem.offset0,@object
	.size		.nv.reservedSmem.offset0,0x4
	.type		__assertfail,@function
